	.target	sm_90a

	.elftype	@"ET_EXEC"


//--------------------- .note.nv.tkinfo           --------------------------
	.section	.note.nv.tkinfo,"",@"SHT_NOTE"
	.sectionflags	@"SHF_NOTE_NV_TKINFO"
	.tkinfo
        /*0018*/ 	.word	0x00000002
        /*0030*/ 	.string	""
        /*0030*/ 	.string	"ptxas"
        /*0030*/ 	.string	"Cuda compilation tools, release 13.0, V13.0.88"
        /*0030*/ 	.string	"Build cuda_13.0.r13.0/compiler.36424714_0"
        /*0030*/ 	.string	"-arch sm_90a -m 64 "



//--------------------- .note.nv.cuinfo           --------------------------
	.section	.note.nv.cuinfo,"",@"SHT_NOTE"
	.sectionflags	@"SHF_NOTE_NV_CUINFO"
        /*0018*/ 	.short	0x0002
        /*001a*/ 	.short	0x005a
        /*001c*/ 	.short	0x0082
	.zero		2


//--------------------- .nv.info                  --------------------------
	.section	.nv.info,"",@"SHT_CUDA_INFO"
	.align	4


	//----- nvinfo : EIATTR_REGCOUNT
	.align		4
        /*0000*/ 	.byte	0x04, 0x2f
        /*0002*/ 	.short	(.L_12 - .L_11)
	.align		4
.L_11:
        /*0004*/ 	.word	index@(_ZN7cutlass13device_kernelINS_4gemm6kernel13GemmUniversalIN4cute5tupleIJiiiiEEENS1_10collective13CollectiveMmaINS1_37MainloopSm90TmaGmmaWarpSpecializedFP8ILi4ENS5_IJNS4_1CILi1EEENSA_ILi2EEESB_EEENS1_35KernelTmaWarpSpecializedCooperativeEEENS5_IJNSA_ILi128EEENSA_ILi64EEENSA_ILi32EEEEEENS_12float_e4m3_tENS5_IJlSB_lEEESK_SL_NS4_8TiledMMAINS4_8MMA_AtomIJNS4_4SM904GMMA30MMA_64x64x32_F32E4M3E4M3_SS_TNILNSP_7ScaleInE1ELSR_1EEEEEENS4_6LayoutINS5_IJSC_SB_SB_EEENS5_IJSB_NSA_ILi0EEESW_EEEEENS5_IJNS4_10UnderscoreESZ_SZ_EEEEENS4_23SM90_TMA_LOAD_MULTICASTENS4_14ComposedLayoutINS4_7SwizzleILi1ELi4ELi3EEENS4_18smem_ptr_flag_bitsILi8EEENSU_INS5_IJNSA_ILi8EEESI_EEENS5_IJSI_SB_EEEEEEEvNS4_8identityENS4_13SM90_TMA_LOADES1C_vS1D_EENS_8epilogue10collective6detail29Sm90TmaWarpSpecializedAdapterINS1H_15DefaultEpilogueISK_SL_SL_NS1G_6thread17LinearCombinationISK_Li1EffLNS1L_9ScaleType4KindE0ELNS_15FloatRoundStyleE2ESK_EENS1_15EpilogueDefaultEEEEEvvEEEEvNT_6ParamsE)
        /*0008*/ 	.word	0x000000a8


	//----- nvinfo : EIATTR_FRAME_SIZE
	.align		4
.L_12:
        /*000c*/ 	.byte	0x04, 0x11
        /*000e*/ 	.short	(.L_14 - .L_13)
	.align		4
.L_13:
        /*0010*/ 	.word	index@(_ZN7cutlass13device_kernelINS_4gemm6kernel13GemmUniversalIN4cute5tupleIJiiiiEEENS1_10collective13CollectiveMmaINS1_37MainloopSm90TmaGmmaWarpSpecializedFP8ILi4ENS5_IJNS4_1CILi1EEENSA_ILi2EEESB_EEENS1_35KernelTmaWarpSpecializedCooperativeEEENS5_IJNSA_ILi128EEENSA_ILi64EEENSA_ILi32EEEEEENS_12float_e4m3_tENS5_IJlSB_lEEESK_SL_NS4_8TiledMMAINS4_8MMA_AtomIJNS4_4SM904GMMA30MMA_64x64x32_F32E4M3E4M3_SS_TNILNSP_7ScaleInE1ELSR_1EEEEEENS4_6LayoutINS5_IJSC_SB_SB_EEENS5_IJSB_NSA_ILi0EEESW_EEEEENS5_IJNS4_10UnderscoreESZ_SZ_EEEEENS4_23SM90_TMA_LOAD_MULTICASTENS4_14ComposedLayoutINS4_7SwizzleILi1ELi4ELi3EEENS4_18smem_ptr_flag_bitsILi8EEENSU_INS5_IJNSA_ILi8EEESI_EEENS5_IJSI_SB_EEEEEEEvNS4_8identityENS4_13SM90_TMA_LOADES1C_vS1D_EENS_8epilogue10collective6detail29Sm90TmaWarpSpecializedAdapterINS1H_15DefaultEpilogueISK_SL_SL_NS1G_6thread17LinearCombinationISK_Li1EffLNS1L_9ScaleType4KindE0ELNS_15FloatRoundStyleE2ESK_EENS1_15EpilogueDefaultEEEEEvvEEEEvNT_6ParamsE)
        /*0014*/ 	.word	0x00000000


	//----- nvinfo : EIATTR_MIN_STACK_SIZE
	.align		4
.L_14:
        /*0018*/ 	.byte	0x04, 0x12
        /*001a*/ 	.short	(.L_16 - .L_15)
	.align		4
.L_15:
        /*001c*/ 	.word	index@(_ZN7cutlass13device_kernelINS_4gemm6kernel13GemmUniversalIN4cute5tupleIJiiiiEEENS1_10collective13CollectiveMmaINS1_37MainloopSm90TmaGmmaWarpSpecializedFP8ILi4ENS5_IJNS4_1CILi1EEENSA_ILi2EEESB_EEENS1_35KernelTmaWarpSpecializedCooperativeEEENS5_IJNSA_ILi128EEENSA_ILi64EEENSA_ILi32EEEEEENS_12float_e4m3_tENS5_IJlSB_lEEESK_SL_NS4_8TiledMMAINS4_8MMA_AtomIJNS4_4SM904GMMA30MMA_64x64x32_F32E4M3E4M3_SS_TNILNSP_7ScaleInE1ELSR_1EEEEEENS4_6LayoutINS5_IJSC_SB_SB_EEENS5_IJSB_NSA_ILi0EEESW_EEEEENS5_IJNS4_10UnderscoreESZ_SZ_EEEEENS4_23SM90_TMA_LOAD_MULTICASTENS4_14ComposedLayoutINS4_7SwizzleILi1ELi4ELi3EEENS4_18smem_ptr_flag_bitsILi8EEENSU_INS5_IJNSA_ILi8EEESI_EEENS5_IJSI_SB_EEEEEEEvNS4_8identityENS4_13SM90_TMA_LOADES1C_vS1D_EENS_8epilogue10collective6detail29Sm90TmaWarpSpecializedAdapterINS1H_15DefaultEpilogueISK_SL_SL_NS1G_6thread17LinearCombinationISK_Li1EffLNS1L_9ScaleType4KindE0ELNS_15FloatRoundStyleE2ESK_EENS1_15EpilogueDefaultEEEEEvvEEEEvNT_6ParamsE)
        /*0020*/ 	.word	0x00000000
.L_16:


//--------------------- .nv.compat                --------------------------
	.section	.nv.compat,"",@"SHT_CUDA_COMPAT_INFO"
	.align	4
        /*0000*/ 	.byte	0x02, 0x09, 0x01, 0x00, 0x02, 0x02, 0x04, 0x00, 0x02, 0x05, 0x05, 0x00, 0x03, 0x07, 0x01, 0x01
        /*0010*/ 	.byte	0x02, 0x03, 0x01, 0x00, 0x02, 0x06, 0x01, 0x00, 0x04, 0x0b, 0x08, 0x00, 0x00, 0x00, 0x00, 0x00
        /*0020*/ 	.byte	0x00, 0x00, 0x00, 0x00


//--------------------- .nv.info._ZN7cutlass13device_kernelINS_4gemm6kernel13GemmUniversalIN4cute5tupleIJiiiiEEENS1_10collective13CollectiveMmaINS1_37MainloopSm90TmaGmmaWarpSpecializedFP8ILi4ENS5_IJNS4_1CILi1EEENSA_ILi2EEESB_EEENS1_35KernelTmaWarpSpecializedCooperativeEEENS5_IJNSA_ILi128EEENSA_ILi64EEENSA_ILi32EEEEEENS_12float_e4m3_tENS5_IJlSB_lEEESK_SL_NS4_8TiledMMAINS4_8MMA_AtomIJNS4_4SM904GMMA30MMA_64x64x32_F32E4M3E4M3_SS_TNILNSP_7ScaleInE1ELSR_1EEEEEENS4_6LayoutINS5_IJSC_SB_SB_EEENS5_IJSB_NSA_ILi0EEESW_EEEEENS5_IJNS4_10UnderscoreESZ_SZ_EEEEENS4_23SM90_TMA_LOAD_MULTICASTENS4_14ComposedLayoutINS4_7SwizzleILi1ELi4ELi3EEENS4_18smem_ptr_flag_bitsILi8EEENSU_INS5_IJNSA_ILi8EEESI_EEENS5_IJSI_SB_EEEEEEEvNS4_8identityENS4_13SM90_TMA_LOADES1C_vS1D_EENS_8epilogue10collective6detail29Sm90TmaWarpSpecializedAdapterINS1H_15DefaultEpilogueISK_SL_SL_NS1G_6thread17LinearCombinationISK_Li1EffLNS1L_9ScaleType4KindE0ELNS_15FloatRoundStyleE2ESK_EENS1_15EpilogueDefaultEEEEEvvEEEEvNT_6ParamsE --------------------------
	.section	.nv.info._ZN7cutlass13device_kernelINS_4gemm6kernel13GemmUniversalIN4cute5tupleIJiiiiEEENS1_10collective13CollectiveMmaINS1_37MainloopSm90TmaGmmaWarpSpecializedFP8ILi4ENS5_IJNS4_1CILi1EEENSA_ILi2EEESB_EEENS1_35KernelTmaWarpSpecializedCooperativeEEENS5_IJNSA_ILi128EEENSA_ILi64EEENSA_ILi32EEEEEENS_12float_e4m3_tENS5_IJlSB_lEEESK_SL_NS4_8TiledMMAINS4_8MMA_AtomIJNS4_4SM904GMMA30MMA_64x64x32_F32E4M3E4M3_SS_TNILNSP_7ScaleInE1ELSR_1EEEEEENS4_6LayoutINS5_IJSC_SB_SB_EEENS5_IJSB_NSA_ILi0EEESW_EEEEENS5_IJNS4_10UnderscoreESZ_SZ_EEEEENS4_23SM90_TMA_LOAD_MULTICASTENS4_14ComposedLayoutINS4_7SwizzleILi1ELi4ELi3EEENS4_18smem_ptr_flag_bitsILi8EEENSU_INS5_IJNSA_ILi8EEESI_EEENS5_IJSI_SB_EEEEEEEvNS4_8identityENS4_13SM90_TMA_LOADES1C_vS1D_EENS_8epilogue10collective6detail29Sm90TmaWarpSpecializedAdapterINS1H_15DefaultEpilogueISK_SL_SL_NS1G_6thread17LinearCombinationISK_Li1EffLNS1L_9ScaleType4KindE0ELNS_15FloatRoundStyleE2ESK_EENS1_15EpilogueDefaultEEEEEvvEEEEvNT_6ParamsE,"",@"SHT_CUDA_INFO"
	.sectionflags	@""
	.align	4


	//----- nvinfo : EIATTR_CUDA_API_VERSION
	.align		4
        /*0000*/ 	.byte	0x04, 0x37
        /*0002*/ 	.short	(.L_18 - .L_17)
.L_17:
        /*0004*/ 	.word	0x00000082


	//----- nvinfo : EIATTR_KPARAM_INFO
	.align		4
.L_18:
        /*0008*/ 	.byte	0x04, 0x17
        /*000a*/ 	.short	(.L_20 - .L_19)
.L_19:
        /*000c*/ 	.word	0x00000000
        /*0010*/ 	.short	0x0000
        /*0012*/ 	.short	0x0070
        /*0014*/ 	.byte	0x00, 0xf0, 0x01, 0x10


	//----- nvinfo : EIATTR_SPARSE_MMA_MASK
	.align		4
.L_20:
        /*0018*/ 	.byte	0x03, 0x50
        /*001a*/ 	.short	0x0000


	//----- nvinfo : EIATTR_MAXREG_COUNT
	.align		4
        /*001c*/ 	.byte	0x03, 0x1b
        /*001e*/ 	.short	0x00a8


	//----- nvinfo : EIATTR_NUM_BARRIERS
	.align		4
        /*0020*/ 	.byte	0x02, 0x4c
        /*0022*/ 	.byte	0x01
	.zero		1


	//----- nvinfo : EIATTR_MERCURY_ISA_VERSION
	.align		4
        /*0024*/ 	.byte	0x03, 0x5f
        /*0026*/ 	.short	0x0101


	//----- nvinfo : EIATTR_INT_WARP_WIDE_INSTR_OFFSETS
	.align		4
        /*0028*/ 	.byte	0x04, 0x31
        /*002a*/ 	.short	(.L_22 - .L_21)


	//   ....[0]....
.L_21:
        /*002c*/ 	.word	0x00000440


	//   ....[1]....
        /*0030*/ 	.word	0x00000460


	//   ....[2]....
        /*0034*/ 	.word	0x00000630


	//   ....[3]....
        /*0038*/ 	.word	0x000022e0


	//----- nvinfo : EIATTR_COOP_GROUP_MASK_REGIDS
	.align		4
.L_22:
        /*003c*/ 	.byte	0x04, 0x29
        /*003e*/ 	.short	(.L_24 - .L_23)


	//   ....[0]....
.L_23:
        /*0040*/ 	.word	0xffffffff


	//   ....[1]....
        /*0044*/ 	.word	0xffffffff


	//   ....[2]....
        /*0048*/ 	.word	0xffffffff


	//   ....[3]....
        /*004c*/ 	.word	0xffffffff


	//   ....[4]....
        /*0050*/ 	.word	0xffffffff


	//   ....[5]....
        /*0054*/ 	.word	0xffffffff


	//----- nvinfo : EIATTR_COOP_GROUP_INSTR_OFFSETS
	.align		4
.L_24:
        /*0058*/ 	.byte	0x04, 0x28
        /*005a*/ 	.short	(.L_26 - .L_25)


	//   ....[0]....
.L_25:
        /*005c*/ 	.word	0x00000060


	//   ....[1]....
        /*0060*/ 	.word	0x00000070


	//   ....[2]....
        /*0064*/ 	.word	0x00000130


	//   ....[3]....
        /*0068*/ 	.word	0x000002c0


	//   ....[4]....
        /*006c*/ 	.word	0x00000770


	//   ....[5]....
        /*0070*/ 	.word	0x000011e0


	//----- nvinfo : EIATTR_REG_RECONFIG
	.align		4
.L_26:
        /*0074*/ 	.byte	0x01, 0x54
	.zero		2


	//----- nvinfo : EIATTR_MBARRIER_INSTR_OFFSETS
	.align		4
        /*0078*/ 	.byte	0x04, 0x39
        /*007a*/ 	.short	(.L_28 - .L_27)


	//   ....[0]....
.L_27:
        /*007c*/ 	.word	0x00000230
        /*0080*/ 	.word	0x000000ff
        /*0084*/ 	.word	0x00000000
        /*0088*/ 	.short	0x0100
        /*008a*/ 	.byte	0x08
	.zero		1


	//   ....[1]....
        /*008c*/ 	.word	0x00000240
        /*0090*/ 	.word	0x000000ff
        /*0094*/ 	.word	0x00000020
        /*0098*/ 	.short	0x0100
        /*009a*/ 	.byte	0x08
	.zero		1


	//   ....[2]....
        /*009c*/ 	.word	0x00000250
        /*00a0*/ 	.word	0x000000ff
        /*00a4*/ 	.word	0x00000008
        /*00a8*/ 	.short	0x0100
        /*00aa*/ 	.byte	0x08
	.zero		1


	//   ....[3]....
        /*00ac*/ 	.word	0x00000260
        /*00b0*/ 	.word	0x000000ff
        /*00b4*/ 	.word	0x00000028
        /*00b8*/ 	.short	0x0100
        /*00ba*/ 	.byte	0x08
	.zero		1


	//   ....[4]....
        /*00bc*/ 	.word	0x00000270
        /*00c0*/ 	.word	0x000000ff
        /*00c4*/ 	.word	0x00000010
        /*00c8*/ 	.short	0x0100
        /*00ca*/ 	.byte	0x08
	.zero		1


	//   ....[5]....
        /*00cc*/ 	.word	0x00000280
        /*00d0*/ 	.word	0x000000ff
        /*00d4*/ 	.word	0x00000030
        /*00d8*/ 	.short	0x0100
        /*00da*/ 	.byte	0x08
	.zero		1


	//   ....[6]....
        /*00dc*/ 	.word	0x00000290
        /*00e0*/ 	.word	0x000000ff
        /*00e4*/ 	.word	0x00000018
        /*00e8*/ 	.short	0x0100
        /*00ea*/ 	.byte	0x08
	.zero		1


	//   ....[7]....
        /*00ec*/ 	.word	0x000002a0
        /*00f0*/ 	.word	0x000000ff
        /*00f4*/ 	.word	0x00000038
        /*00f8*/ 	.short	0x0100
        /*00fa*/ 	.byte	0x08
	.zero		1


	//   ....[8]....
        /*00fc*/ 	.word	0x000006c0
        /*0100*/ 	.word	0x000000ff
        /*0104*/ 	.word	0x00000050
        /*0108*/ 	.short	0x0100
        /*010a*/ 	.byte	0x06
	.zero		1


	//   ....[9]....
        /*010c*/ 	.word	0x00000720
        /*0110*/ 	.word	0x000000ff
        /*0114*/ 	.word	0x00000058
        /*0118*/ 	.short	0x0100
        /*011a*/ 	.byte	0x06
	.zero		1


	//   ....[10]....
        /*011c*/ 	.word	0x00001500
        /*0120*/ 	.word	0x000000ff
        /*0124*/ 	.word	0x00000000
        /*0128*/ 	.short	0x010a
        /*012a*/ 	.byte	0x06
	.zero		1


	//   ....[11]....
        /*012c*/ 	.word	0x00001540
        /*0130*/ 	.word	0x000000ff
        /*0134*/ 	.word	0x00000000
        /*0138*/ 	.short	0x010a
        /*013a*/ 	.byte	0x06
	.zero		1


	//   ....[12]....
        /*013c*/ 	.word	0x00001b10
        /*0140*/ 	.word	0x000000ff
        /*0144*/ 	.word	0x00000000
        /*0148*/ 	.short	0x010a
        /*014a*/ 	.byte	0x0c
	.zero		1


	//   ....[13]....
        /*014c*/ 	.word	0x00001b50
        /*0150*/ 	.word	0x000000ff
        /*0154*/ 	.word	0x00000000
        /*0158*/ 	.short	0x010a
        /*015a*/ 	.byte	0x0c
	.zero		1


	//   ....[14]....
        /*015c*/ 	.word	0x00001f30
        /*0160*/ 	.word	0x00000008
        /*0164*/ 	.word	0x00000000
        /*0168*/ 	.short	0x0101
        /*016a*/ 	.byte	0x3f
	.zero		1


	//   ....[15]....
        /*016c*/ 	.word	0x00002390
        /*0170*/ 	.word	0x00000006
        /*0174*/ 	.word	0x00000000
        /*0178*/ 	.short	0x0101
        /*017a*/ 	.byte	0x3f
	.zero		1


	//   ....[16]....
        /*017c*/ 	.word	0x00005c30
        /*0180*/ 	.word	0x00000014
        /*0184*/ 	.word	0x00000020
        /*0188*/ 	.short	0x010a
        /*018a*/ 	.byte	0x3f
	.zero		1


	//   ....[17]....
        /*018c*/ 	.word	0x00005fe0
        /*0190*/ 	.word	0x00000006
        /*0194*/ 	.word	0x00000058
        /*0198*/ 	.short	0x0101
        /*019a*/ 	.byte	0x3f
	.zero		1


	//   ....[18]....
        /*019c*/ 	.word	0x000066e0
        /*01a0*/ 	.word	0x00000005
        /*01a4*/ 	.word	0x00000000
        /*01a8*/ 	.short	0x010a
        /*01aa*/ 	.byte	0x3f
	.zero		1


	//   ....[19]....
        /*01ac*/ 	.word	0x00006760
        /*01b0*/ 	.word	0x00000007
        /*01b4*/ 	.word	0x00000000
        /*01b8*/ 	.short	0x010a
        /*01ba*/ 	.byte	0x3f
	.zero		1


	//   ....[20]....
        /*01bc*/ 	.word	0x000067f0
        /*01c0*/ 	.word	0x00000006
        /*01c4*/ 	.word	0x00000000
        /*01c8*/ 	.short	0x010a
        /*01ca*/ 	.byte	0x3f
	.zero		1


	//   ....[21]....
        /*01cc*/ 	.word	0x00006880
        /*01d0*/ 	.word	0x00000003
        /*01d4*/ 	.word	0x00000000
        /*01d8*/ 	.short	0x010a
        /*01da*/ 	.byte	0x3f
	.zero		1


	//   ....[22]....
        /*01dc*/ 	.word	0x000068f0
        /*01e0*/ 	.word	0x00000007
        /*01e4*/ 	.word	0x00000000
        /*01e8*/ 	.short	0x010a
        /*01ea*/ 	.byte	0x3f
	.zero		1


	//   ....[23]....
        /*01ec*/ 	.word	0x00006950
        /*01f0*/ 	.word	0x00000009
        /*01f4*/ 	.word	0x00000000
        /*01f8*/ 	.short	0x010a
        /*01fa*/ 	.byte	0x3f
	.zero		1


	//   ....[24]....
        /*01fc*/ 	.word	0x00006a20
        /*0200*/ 	.word	0x00000014
        /*0204*/ 	.word	0x00000020
        /*0208*/ 	.short	0x010a
        /*020a*/ 	.byte	0x3f
	.zero		1


	//   ....[25]....
        /*020c*/ 	.word	0x00006af0
        /*0210*/ 	.word	0x00000005
        /*0214*/ 	.word	0x00000000
        /*0218*/ 	.short	0x010a
        /*021a*/ 	.byte	0x3f
	.zero		1


	//   ....[26]....
        /*021c*/ 	.word	0x00006b40
        /*0220*/ 	.word	0x00000007
        /*0224*/ 	.word	0x00000000
        /*0228*/ 	.short	0x010a
        /*022a*/ 	.byte	0x3f
	.zero		1


	//   ....[27]....
        /*022c*/ 	.word	0x00006b90
        /*0230*/ 	.word	0x00000006
        /*0234*/ 	.word	0x00000000
        /*0238*/ 	.short	0x010a
        /*023a*/ 	.byte	0x3f
	.zero		1


	//----- nvinfo : EIATTR_NUM_MBARRIERS
	.align		4
.L_28:
        /*023c*/ 	.byte	0x03, 0x38
        /*023e*/ 	.short	0x000a


	//----- nvinfo : EIATTR_EXIT_INSTR_OFFSETS
	.align		4
        /*0240*/ 	.byte	0x04, 0x1c
        /*0242*/ 	.short	(.L_30 - .L_29)


	//   ....[0]....
.L_29:
        /*0244*/ 	.word	0x000008d0


	//   ....[1]....
        /*0248*/ 	.word	0x000010b0


	//   ....[2]....
        /*024c*/ 	.word	0x00005360


	//   ....[3]....
        /*0250*/ 	.word	0x000058b0


	//   ....[4]....
        /*0254*/ 	.word	0x000068d0


	//----- nvinfo : EIATTR_MAX_THREADS
	.align		4
.L_30:
        /*0258*/ 	.byte	0x04, 0x05
        /*025a*/ 	.short	(.L_32 - .L_31)
.L_31:
        /*025c*/ 	.word	0x00000180
        /*0260*/ 	.word	0x00000001
        /*0264*/ 	.word	0x00000001


	//----- nvinfo : EIATTR_CRS_STACK_SIZE
	.align		4
.L_32:
        /*0268*/ 	.byte	0x04, 0x1e
        /*026a*/ 	.short	(.L_34 - .L_33)
.L_33:
        /*026c*/ 	.word	0x00000000


	//----- nvinfo : EIATTR_CBANK_PARAM_SIZE
	.align		4
.L_34:
        /*0270*/ 	.byte	0x03, 0x19
        /*0272*/ 	.short	0x0470


	//----- nvinfo : EIATTR_PARAM_CBANK
	.align		4
        /*0274*/ 	.byte	0x04, 0x0a
        /*0276*/ 	.short	(.L_36 - .L_35)
	.align		4
.L_35:
        /*0278*/ 	.word	index@(.nv.constant0._ZN7cutlass13device_kernelINS_4gemm6kernel13GemmUniversalIN4cute5tupleIJiiiiEEENS1_10collective13CollectiveMmaINS1_37MainloopSm90TmaGmmaWarpSpecializedFP8ILi4ENS5_IJNS4_1CILi1EEENSA_ILi2EEESB_EEENS1_35KernelTmaWarpSpecializedCooperativeEEENS5_IJNSA_ILi128EEENSA_ILi64EEENSA_ILi32EEEEEENS_12float_e4m3_tENS5_IJlSB_lEEESK_SL_NS4_8TiledMMAINS4_8MMA_AtomIJNS4_4SM904GMMA30MMA_64x64x32_F32E4M3E4M3_SS_TNILNSP_7ScaleInE1ELSR_1EEEEEENS4_6LayoutINS5_IJSC_SB_SB_EEENS5_IJSB_NSA_ILi0EEESW_EEEEENS5_IJNS4_10UnderscoreESZ_SZ_EEEEENS4_23SM90_TMA_LOAD_MULTICASTENS4_14ComposedLayoutINS4_7SwizzleILi1ELi4ELi3EEENS4_18smem_ptr_flag_bitsILi8EEENSU_INS5_IJNSA_ILi8EEESI_EEENS5_IJSI_SB_EEEEEEEvNS4_8identityENS4_13SM90_TMA_LOADES1C_vS1D_EENS_8epilogue10collective6detail29Sm90TmaWarpSpecializedAdapterINS1H_15DefaultEpilogueISK_SL_SL_NS1G_6thread17LinearCombinationISK_Li1EffLNS1L_9ScaleType4KindE0ELNS_15FloatRoundStyleE2ESK_EENS1_15EpilogueDefaultEEEEEvvEEEEvNT_6ParamsE)
        /*027c*/ 	.short	0x0210
        /*027e*/ 	.short	0x0470


	//----- nvinfo : EIATTR_SW_WAR
	.align		4
.L_36:
        /*0280*/ 	.byte	0x04, 0x36
        /*0282*/ 	.short	(.L_38 - .L_37)
.L_37:
        /*0284*/ 	.word	0x00000008
.L_38:


//--------------------- .nv.callgraph             --------------------------
	.section	.nv.callgraph,"",@"SHT_CUDA_CALLGRAPH"
	.align	4
	.sectionentsize	8
	.align		4
        /*0000*/ 	.word	0x00000000
	.align		4
        /*0004*/ 	.word	0xffffffff
	.align		4
        /*0008*/ 	.word	0x00000000
	.align		4
        /*000c*/ 	.word	0xfffffffe
	.align		4
        /*0010*/ 	.word	0x00000000
	.align		4
        /*0014*/ 	.word	0xfffffffd
	.align		4
        /*0018*/ 	.word	0x00000000
	.align		4
        /*001c*/ 	.word	0xfffffffc


//--------------------- .nv.constant4             --------------------------
	.section	.nv.constant4,"a",@progbits
	.align	8
	.align		8
.nv.constant4:
        /*0000*/ 	.dword	_ZN39_INTERNAL_bf4d18f2_4_k_cu_faea740d_30874cuda3std3__45__cpo5beginE
	.align		8
        /*0008*/ 	.dword	_ZN39_INTERNAL_bf4d18f2_4_k_cu_faea740d_30874cuda3std3__45__cpo3endE
	.align		8
        /*0010*/ 	.dword	_ZN39_INTERNAL_bf4d18f2_4_k_cu_faea740d_30874cuda3std3__45__cpo6cbeginE
	.align		8
        /*0018*/ 	.dword	_ZN39_INTERNAL_bf4d18f2_4_k_cu_faea740d_30874cuda3std3__45__cpo4cendE
	.align		8
        /*0020*/ 	.dword	_ZN39_INTERNAL_bf4d18f2_4_k_cu_faea740d_30874cuda3std3__441_GLOBAL__N__bf4d18f2_4_k_cu_faea740d_30876ignoreE
	.align		8
        /*0028*/ 	.dword	_ZN39_INTERNAL_bf4d18f2_4_k_cu_faea740d_30874cuda3std3__419piecewise_constructE
	.align		8
        /*0030*/ 	.dword	_ZN39_INTERNAL_bf4d18f2_4_k_cu_faea740d_30874cuda3std3__48in_placeE
	.align		8
        /*0038*/ 	.dword	_ZN39_INTERNAL_bf4d18f2_4_k_cu_faea740d_30874cuda3std6ranges3__45__cpo4swapE
	.align		8
        /*0040*/ 	.dword	_ZN39_INTERNAL_bf4d18f2_4_k_cu_faea740d_30874cuda3std6ranges3__45__cpo9iter_moveE
	.align		8
        /*0048*/ 	.dword	_ZN39_INTERNAL_bf4d18f2_4_k_cu_faea740d_30874cute7productE
	.align		8
        /*0050*/ 	.dword	_ZN39_INTERNAL_bf4d18f2_4_k_cu_faea740d_30874cute1_E


//--------------------- .text._ZN7cutlass13device_kernelINS_4gemm6kernel13GemmUniversalIN4cute5tupleIJiiiiEEENS1_10collective13CollectiveMmaINS1_37MainloopSm90TmaGmmaWarpSpecializedFP8ILi4ENS5_IJNS4_1CILi1EEENSA_ILi2EEESB_EEENS1_35KernelTmaWarpSpecializedCooperativeEEENS5_IJNSA_ILi128EEENSA_ILi64EEENSA_ILi32EEEEEENS_12float_e4m3_tENS5_IJlSB_lEEESK_SL_NS4_8TiledMMAINS4_8MMA_AtomIJNS4_4SM904GMMA30MMA_64x64x32_F32E4M3E4M3_SS_TNILNSP_7ScaleInE1ELSR_1EEEEEENS4_6LayoutINS5_IJSC_SB_SB_EEENS5_IJSB_NSA_ILi0EEESW_EEEEENS5_IJNS4_10UnderscoreESZ_SZ_EEEEENS4_23SM90_TMA_LOAD_MULTICASTENS4_14ComposedLayoutINS4_7SwizzleILi1ELi4ELi3EEENS4_18smem_ptr_flag_bitsILi8EEENSU_INS5_IJNSA_ILi8EEESI_EEENS5_IJSI_SB_EEEEEEEvNS4_8identityENS4_13SM90_TMA_LOADES1C_vS1D_EENS_8epilogue10collective6detail29Sm90TmaWarpSpecializedAdapterINS1H_15DefaultEpilogueISK_SL_SL_NS1G_6thread17LinearCombinationISK_Li1EffLNS1L_9ScaleType4KindE0ELNS_15FloatRoundStyleE2ESK_EENS1_15EpilogueDefaultEEEEEvvEEEEvNT_6ParamsE --------------------------
	.section	.text._ZN7cutlass13device_kernelINS_4gemm6kernel13GemmUniversalIN4cute5tupleIJiiiiEEENS1_10collective13CollectiveMmaINS1_37MainloopSm90TmaGmmaWarpSpecializedFP8ILi4ENS5_IJNS4_1CILi1EEENSA_ILi2EEESB_EEENS1_35KernelTmaWarpSpecializedCooperativeEEENS5_IJNSA_ILi128EEENSA_ILi64EEENSA_ILi32EEEEEENS_12float_e4m3_tENS5_IJlSB_lEEESK_SL_NS4_8TiledMMAINS4_8MMA_AtomIJNS4_4SM904GMMA30MMA_64x64x32_F32E4M3E4M3_SS_TNILNSP_7ScaleInE1ELSR_1EEEEEENS4_6LayoutINS5_IJSC_SB_SB_EEENS5_IJSB_NSA_ILi0EEESW_EEEEENS5_IJNS4_10UnderscoreESZ_SZ_EEEEENS4_23SM90_TMA_LOAD_MULTICASTENS4_14ComposedLayoutINS4_7SwizzleILi1ELi4ELi3EEENS4_18smem_ptr_flag_bitsILi8EEENSU_INS5_IJNSA_ILi8EEESI_EEENS5_IJSI_SB_EEEEEEEvNS4_8identityENS4_13SM90_TMA_LOADES1C_vS1D_EENS_8epilogue10collective6detail29Sm90TmaWarpSpecializedAdapterINS1H_15DefaultEpilogueISK_SL_SL_NS1G_6thread17LinearCombinationISK_Li1EffLNS1L_9ScaleType4KindE0ELNS_15FloatRoundStyleE2ESK_EENS1_15EpilogueDefaultEEEEEvvEEEEvNT_6ParamsE,"ax",@progbits
	.align	128
.text._ZN7cutlass13device_kernelINS_4gemm6kernel13GemmUniversalIN4cute5tupleIJiiiiEEENS1_10collective13CollectiveMmaINS1_37MainloopSm90TmaGmmaWarpSpecializedFP8ILi4ENS5_IJNS4_1CILi1EEENSA_ILi2EEESB_EEENS1_35KernelTmaWarpSpecializedCooperativeEEENS5_IJNSA_ILi128EEENSA_ILi64EEENSA_ILi32EEEEEENS_12float_e4m3_tENS5_IJlSB_lEEESK_SL_NS4_8TiledMMAINS4_8MMA_AtomIJNS4_4SM904GMMA30MMA_64x64x32_F32E4M3E4M3_SS_TNILNSP_7ScaleInE1ELSR_1EEEEEENS4_6LayoutINS5_IJSC_SB_SB_EEENS5_IJSB_NSA_ILi0EEESW_EEEEENS5_IJNS4_10UnderscoreESZ_SZ_EEEEENS4_23SM90_TMA_LOAD_MULTICASTENS4_14ComposedLayoutINS4_7SwizzleILi1ELi4ELi3EEENS4_18smem_ptr_flag_bitsILi8EEENSU_INS5_IJNSA_ILi8EEESI_EEENS5_IJSI_SB_EEEEEEEvNS4_8identityENS4_13SM90_TMA_LOADES1C_vS1D_EENS_8epilogue10collective6detail29Sm90TmaWarpSpecializedAdapterINS1H_15DefaultEpilogueISK_SL_SL_NS1G_6thread17LinearCombinationISK_Li1EffLNS1L_9ScaleType4KindE0ELNS_15FloatRoundStyleE2ESK_EENS1_15EpilogueDefaultEEEEEvvEEEEvNT_6ParamsE:
        .type           _ZN7cutlass13device_kernelINS_4gemm6kernel13GemmUniversalIN4cute5tupleIJiiiiEEENS1_10collective13CollectiveMmaINS1_37MainloopSm90TmaGmmaWarpSpecializedFP8ILi4ENS5_IJNS4_1CILi1EEENSA_ILi2EEESB_EEENS1_35KernelTmaWarpSpecializedCooperativeEEENS5_IJNSA_ILi128EEENSA_ILi64EEENSA_ILi32EEEEEENS_12float_e4m3_tENS5_IJlSB_lEEESK_SL_NS4_8TiledMMAINS4_8MMA_AtomIJNS4_4SM904GMMA30MMA_64x64x32_F32E4M3E4M3_SS_TNILNSP_7ScaleInE1ELSR_1EEEEEENS4_6LayoutINS5_IJSC_SB_SB_EEENS5_IJSB_NSA_ILi0EEESW_EEEEENS5_IJNS4_10UnderscoreESZ_SZ_EEEEENS4_23SM90_TMA_LOAD_MULTICASTENS4_14ComposedLayoutINS4_7SwizzleILi1ELi4ELi3EEENS4_18smem_ptr_flag_bitsILi8EEENSU_INS5_IJNSA_ILi8EEESI_EEENS5_IJSI_SB_EEEEEEEvNS4_8identityENS4_13SM90_TMA_LOADES1C_vS1D_EENS_8epilogue10collective6detail29Sm90TmaWarpSpecializedAdapterINS1H_15DefaultEpilogueISK_SL_SL_NS1G_6thread17LinearCombinationISK_Li1EffLNS1L_9ScaleType4KindE0ELNS_15FloatRoundStyleE2ESK_EENS1_15EpilogueDefaultEEEEEvvEEEEvNT_6ParamsE,@function
        .size           _ZN7cutlass13device_kernelINS_4gemm6kernel13GemmUniversalIN4cute5tupleIJiiiiEEENS1_10collective13CollectiveMmaINS1_37MainloopSm90TmaGmmaWarpSpecializedFP8ILi4ENS5_IJNS4_1CILi1EEENSA_ILi2EEESB_EEENS1_35KernelTmaWarpSpecializedCooperativeEEENS5_IJNSA_ILi128EEENSA_ILi64EEENSA_ILi32EEEEEENS_12float_e4m3_tENS5_IJlSB_lEEESK_SL_NS4_8TiledMMAINS4_8MMA_AtomIJNS4_4SM904GMMA30MMA_64x64x32_F32E4M3E4M3_SS_TNILNSP_7ScaleInE1ELSR_1EEEEEENS4_6LayoutINS5_IJSC_SB_SB_EEENS5_IJSB_NSA_ILi0EEESW_EEEEENS5_IJNS4_10UnderscoreESZ_SZ_EEEEENS4_23SM90_TMA_LOAD_MULTICASTENS4_14ComposedLayoutINS4_7SwizzleILi1ELi4ELi3EEENS4_18smem_ptr_flag_bitsILi8EEENSU_INS5_IJNSA_ILi8EEESI_EEENS5_IJSI_SB_EEEEEEEvNS4_8identityENS4_13SM90_TMA_LOADES1C_vS1D_EENS_8epilogue10collective6detail29Sm90TmaWarpSpecializedAdapterINS1H_15DefaultEpilogueISK_SL_SL_NS1G_6thread17LinearCombinationISK_Li1EffLNS1L_9ScaleType4KindE0ELNS_15FloatRoundStyleE2ESK_EENS1_15EpilogueDefaultEEEEEvvEEEEvNT_6ParamsE,(.L_x_140 - _ZN7cutlass13device_kernelINS_4gemm6kernel13GemmUniversalIN4cute5tupleIJiiiiEEENS1_10collective13CollectiveMmaINS1_37MainloopSm90TmaGmmaWarpSpecializedFP8ILi4ENS5_IJNS4_1CILi1EEENSA_ILi2EEESB_EEENS1_35KernelTmaWarpSpecializedCooperativeEEENS5_IJNSA_ILi128EEENSA_ILi64EEENSA_ILi32EEEEEENS_12float_e4m3_tENS5_IJlSB_lEEESK_SL_NS4_8TiledMMAINS4_8MMA_AtomIJNS4_4SM904GMMA30MMA_64x64x32_F32E4M3E4M3_SS_TNILNSP_7ScaleInE1ELSR_1EEEEEENS4_6LayoutINS5_IJSC_SB_SB_EEENS5_IJSB_NSA_ILi0EEESW_EEEEENS5_IJNS4_10UnderscoreESZ_SZ_EEEEENS4_23SM90_TMA_LOAD_MULTICASTENS4_14ComposedLayoutINS4_7SwizzleILi1ELi4ELi3EEENS4_18smem_ptr_flag_bitsILi8EEENSU_INS5_IJNSA_ILi8EEESI_EEENS5_IJSI_SB_EEEEEEEvNS4_8identityENS4_13SM90_TMA_LOADES1C_vS1D_EENS_8epilogue10collective6detail29Sm90TmaWarpSpecializedAdapterINS1H_15DefaultEpilogueISK_SL_SL_NS1G_6thread17LinearCombinationISK_Li1EffLNS1L_9ScaleType4KindE0ELNS_15FloatRoundStyleE2ESK_EENS1_15EpilogueDefaultEEEEEvvEEEEvNT_6ParamsE)
        .other          _ZN7cutlass13device_kernelINS_4gemm6kernel13GemmUniversalIN4cute5tupleIJiiiiEEENS1_10collective13CollectiveMmaINS1_37MainloopSm90TmaGmmaWarpSpecializedFP8ILi4ENS5_IJNS4_1CILi1EEENSA_ILi2EEESB_EEENS1_35KernelTmaWarpSpecializedCooperativeEEENS5_IJNSA_ILi128EEENSA_ILi64EEENSA_ILi32EEEEEENS_12float_e4m3_tENS5_IJlSB_lEEESK_SL_NS4_8TiledMMAINS4_8MMA_AtomIJNS4_4SM904GMMA30MMA_64x64x32_F32E4M3E4M3_SS_TNILNSP_7ScaleInE1ELSR_1EEEEEENS4_6LayoutINS5_IJSC_SB_SB_EEENS5_IJSB_NSA_ILi0EEESW_EEEEENS5_IJNS4_10UnderscoreESZ_SZ_EEEEENS4_23SM90_TMA_LOAD_MULTICASTENS4_14ComposedLayoutINS4_7SwizzleILi1ELi4ELi3EEENS4_18smem_ptr_flag_bitsILi8EEENSU_INS5_IJNSA_ILi8EEESI_EEENS5_IJSI_SB_EEEEEEEvNS4_8identityENS4_13SM90_TMA_LOADES1C_vS1D_EENS_8epilogue10collective6detail29Sm90TmaWarpSpecializedAdapterINS1H_15DefaultEpilogueISK_SL_SL_NS1G_6thread17LinearCombinationISK_Li1EffLNS1L_9ScaleType4KindE0ELNS_15FloatRoundStyleE2ESK_EENS1_15EpilogueDefaultEEEEEvvEEEEvNT_6ParamsE,@"STO_CUDA_ENTRY STV_DEFAULT"
_ZN7cutlass13device_kernelINS_4gemm6kernel13GemmUniversalIN4cute5tupleIJiiiiEEENS1_10collective13CollectiveMmaINS1_37MainloopSm90TmaGmmaWarpSpecializedFP8ILi4ENS5_IJNS4_1CILi1EEENSA_ILi2EEESB_EEENS1_35KernelTmaWarpSpecializedCooperativeEEENS5_IJNSA_ILi128EEENSA_ILi64EEENSA_ILi32EEEEEENS_12float_e4m3_tENS5_IJlSB_lEEESK_SL_NS4_8TiledMMAINS4_8MMA_AtomIJNS4_4SM904GMMA30MMA_64x64x32_F32E4M3E4M3_SS_TNILNSP_7ScaleInE1ELSR_1EEEEEENS4_6LayoutINS5_IJSC_SB_SB_EEENS5_IJSB_NSA_ILi0EEESW_EEEEENS5_IJNS4_10UnderscoreESZ_SZ_EEEEENS4_23SM90_TMA_LOAD_MULTICASTENS4_14ComposedLayoutINS4_7SwizzleILi1ELi4ELi3EEENS4_18smem_ptr_flag_bitsILi8EEENSU_INS5_IJNSA_ILi8EEESI_EEENS5_IJSI_SB_EEEEEEEvNS4_8identityENS4_13SM90_TMA_LOADES1C_vS1D_EENS_8epilogue10collective6detail29Sm90TmaWarpSpecializedAdapterINS1H_15DefaultEpilogueISK_SL_SL_NS1G_6thread17LinearCombinationISK_Li1EffLNS1L_9ScaleType4KindE0ELNS_15FloatRoundStyleE2ESK_EENS1_15EpilogueDefaultEEEEEvvEEEEvNT_6ParamsE:
[----:B------:R-:W-:Y:S01]  /*0000*/  LDC R1, c[0x0][0x28] ;  /* 0x00000a00ff017b82 */ /* 0x000fe20000000800 */
[----:B------:R-:W0:Y:S01]  /*0010*/  S2R R0, SR_TID.X ;  /* 0x0000000000007919 */ /* 0x000e220000002100 */
[----:B------:R-:W-:Y:S01]  /*0020*/  ELECT P0, URZ, PT ;  /* 0x00000000003f782f */ /* 0x000fe20003800000 */
[----:B------:R-:W-:Y:S01]  /*0030*/  BSSY B0, `(.L_x_0) ;  /* 0x000000f000007945 */ /* 0x000fe20003800000 */
[--C-:B0-----:R-:W-:Y:S02]  /*0040*/  SHF.R.U32.HI R2, RZ, 0x5, R0.reuse ;  /* 0x00000005ff027819 */ /* 0x101fe40000011600 */
[----:B------:R-:W-:-:S03]  /*0050*/  SHF.R.U32.HI R3, RZ, 0x7, R0 ;  /* 0x00000007ff037819 */ /* 0x000fc60000011600 */
[----:B------:R-:W0:Y:S04]  /*0060*/  SHFL.IDX PT, R6, R2, RZ, 0x1f ;  /* 0x00001fff02067589 */ /* 0x000e2800000e0000 */
[----:B------:R1:W2:Y:S01]  /*0070*/  SHFL.IDX PT, R4, R3, RZ, 0x1f ;  /* 0x00001fff03047589 */ /* 0x0002a200000e0000 */
[----:B0-----:R-:W-:-:S13]  /*0080*/  ISETP.NE.OR P0, PT, R6, RZ, !P0 ;  /* 0x000000ff0600720c */ /* 0x001fda0004705670 */
[----:B-12---:R-:W-:Y:S05]  /*0090*/  @P0 BRA `(.L_x_1) ;  /* 0x0000000000200947 */ /* 0x006fea0003800000 */
[----:B------:R-:W-:Y:S02]  /*00a0*/  ULDC.64 UR4, c[0x0][0x198] ;  /* 0x0000660000047ab9 */ /* 0x000fe40000000a00 */
[----:B------:R-:W-:Y:S02]  /*00b0*/  UIADD3 UR6, UP0, UR4, 0xf0, URZ ;  /* 0x000000f004067890 */ /* 0x000fe4000ff1e03f */
[----:B------:R-:W-:Y:S02]  /*00c0*/  UIADD3 UR4, UP1, UR4, 0x1f0, URZ ;  /* 0x000001f004047890 */ /* 0x000fe4000ff3e03f */
[----:B------:R-:W-:Y:S02]  /*00d0*/  UIADD3.X UR7, URZ, UR5, URZ, UP0, !UPT ;  /* 0x000000053f077290 */ /* 0x000fe400087fe43f */
[----:B------:R-:W-:-:S07]  /*00e0*/  UIADD3.X UR5, URZ, UR5, URZ, UP1, !UPT ;  /* 0x000000053f057290 */ /* 0x000fce0008ffe43f */
[----:B------:R0:W-:Y:S02]  /*00f0*/  UTMACCTL.PF [UR6] ;  /* 0x00000000060079b9 */ /* 0x0001e40008040000 */
[----:B------:R0:W-:Y:S02]  /*0100*/  UTMACCTL.PF [UR4] ;  /* 0x00000000040079b9 */ /* 0x0001e40008040000 */
[----:B0-----:R-:W-:Y:S01]  /*0110*/  NOP ;  /* 0x0000000000007918 */ /* 0x001fe20000000000 */
.L_x_1:
[----:B------:R-:W-:Y:S05]  /*0120*/  BSYNC B0 ;  /* 0x0000000000007941 */ /* 0x000fea0003800000 */
.L_x_0:
[----:B------:R-:W0:Y:S02]  /*0130*/  SHFL.IDX PT, R3, R2, RZ, 0x1f ;  /* 0x00001fff02037589 */ /* 0x000e2400000e0000 */
[----:B0-----:R-:W-:-:S13]  /*0140*/  ISETP.NE.AND P0, PT, R3, RZ, PT ;  /* 0x000000ff0300720c */ /* 0x001fda0003f05270 */
[----:B------:R-:W-:Y:S05]  /*0150*/  @P0 BRA `(.L_x_2) ;  /* 0x0000000000580947 */ /* 0x000fea0003800000 */
[----:B------:R-:W0:Y:S01]  /*0160*/  S2UR UR8, SR_CgaCtaId ;  /* 0x00000000000879c3 */ /* 0x000e220000008800 */
[----:B------:R-:W-:Y:S01]  /*0170*/  UMOV UR4, 0x400 ;  /* 0x0000040000047882 */ /* 0x000fe20000000000 */
[----:B------:R-:W-:Y:S01]  /*0180*/  UMOV UR5, 0x1 ;  /* 0x0000000100057882 */ /* 0x000fe20000000000 */
[----:B------:R-:W-:Y:S01]  /*0190*/  UMOV UR6, 0x4 ;  /* 0x0000000400067882 */ /* 0x000fe20000000000 */
[----:B------:R-:W-:Y:S01]  /*01a0*/  ELECT P0, URZ, PT ;  /* 0x00000000003f782f */ /* 0x000fe20003800000 */
[----:B------:R-:W-:-:S04]  /*01b0*/  UIADD3 UR6, -UR6, 0x100000, URZ ;  /* 0x0010000006067890 */ /* 0x000fc8000fffe13f */
[----:B------:R-:W-:Y:S02]  /*01c0*/  USHF.L.U32 UR7, UR6, 0xb, URZ ;  /* 0x0000000b06077899 */ /* 0x000fe4000800063f */
[----:B------:R-:W-:Y:S02]  /*01d0*/  USHF.L.U32 UR6, UR6, 0x1, URZ ;  /* 0x0000000106067899 */ /* 0x000fe4000800063f */
[----:B0-----:R-:W-:Y:S02]  /*01e0*/  ULEA UR8, UR8, UR4, 0x18 ;  /* 0x0000000408087291 */ /* 0x001fe4000f8ec03f */
[----:B------:R-:W-:-:S04]  /*01f0*/  UIADD3 UR4, -UR5, 0x100000, URZ ;  /* 0x0010000005047890 */ /* 0x000fc8000fffe13f */
[----:B------:R-:W-:Y:S02]  /*0200*/  USHF.L.U32 UR5, UR4, 0xb, URZ ;  /* 0x0000000b04057899 */ /* 0x000fe4000800063f */
[----:B------:R-:W-:Y:S01]  /*0210*/  USHF.L.U32 UR4, UR4, 0x1, URZ ;  /* 0x0000000104047899 */ /* 0x000fe2000800063f */
[----:B------:R-:W0:Y:S11]  /*0220*/  FENCE.VIEW.ASYNC.S ;  /* 0x00000000000073c6 */ /* 0x000e360000000000 */
[----:B0-----:R0:W1:Y:S01]  /*0230*/  SYNCS.EXCH.64 URZ, [UR8], UR4 ;  /* 0x00000004083f75b2 */ /* 0x0010620008000100 */
[----:B------:R0:W2:Y:S01]  /*0240*/  SYNCS.EXCH.64 URZ, [UR8+0x20], UR6 ;  /* 0x00002006083f75b2 */ /* 0x0000a20008000100 */
[----:B------:R0:W3:Y:S01]  /*0250*/  SYNCS.EXCH.64 URZ, [UR8+0x8], UR4 ;  /* 0x00000804083f75b2 */ /* 0x0000e20008000100 */
[----:B------:R0:W4:Y:S01]  /*0260*/  SYNCS.EXCH.64 URZ, [UR8+0x28], UR6 ;  /* 0x00002806083f75b2 */ /* 0x0001220008000100 */
[----:B------:R0:W0:Y:S01]  /*0270*/  SYNCS.EXCH.64 URZ, [UR8+0x10], UR4 ;  /* 0x00001004083f75b2 */ /* 0x0000220008000100 */
[----:B------:R0:W0:Y:S01]  /*0280*/  SYNCS.EXCH.64 URZ, [UR8+0x30], UR6 ;  /* 0x00003006083f75b2 */ /* 0x0000220008000100 */
[----:B------:R0:W0:Y:S01]  /*0290*/  SYNCS.EXCH.64 URZ, [UR8+0x18], UR4 ;  /* 0x00001804083f75b2 */ /* 0x0000220008000100 */
[----:B------:R0:W0:Y:S01]  /*02a0*/  SYNCS.EXCH.64 URZ, [UR8+0x38], UR6 ;  /* 0x00003806083f75b2 */ /* 0x0000220008000100 */
[----:B------:R-:W-:Y:S01]  /*02b0*/  NOP ;  /* 0x0000000000007918 */ /* 0x000fe20000000000 */
.L_x_2:
[----:B------:R-:W5:Y:S01]  /*02c0*/  SHFL.IDX PT, R2, R2, RZ, 0x1f ;  /* 0x00001fff02027589 */ /* 0x000f6200000e0000 */
[----:B------:R-:W-:Y:S01]  /*02d0*/  SHF.R.S32.HI R5, RZ, 0x1f, R0 ;  /* 0x0000001fff057819 */ /* 0x000fe20000011400 */
[----:B0-----:R-:W0:Y:S01]  /*02e0*/  S2UR UR8, SR_CTAID.X ;  /* 0x00000000000879c3 */ /* 0x001e220000002500 */
[----:B------:R-:W-:Y:S01]  /*02f0*/  ELECT P0, URZ, PT ;  /* 0x00000000003f782f */ /* 0x000fe20003800000 */
[----:B------:R-:W1:Y:S01]  /*0300*/  S2R R8, SR_CTAID.Y ;  /* 0x0000000000087919 */ /* 0x000e620000002600 */
[----:B------:R-:W-:Y:S01]  /*0310*/  LEA.HI R5, R5, R0, RZ, 0x7 ;  /* 0x0000000005057211 */ /* 0x000fe200078f38ff */
[----:B------:R-:W-:Y:S01]  /*0320*/  ULDC UR4, c[0x0][0x154] ;  /* 0x0000550000047ab9 */ /* 0x000fe20000000800 */
[----:B------:R-:W-:Y:S01]  /*0330*/  NOP ;  /* 0x0000000000007918 */ /* 0x000fe20000000000 */
[----:B------:R-:W-:Y:S01]  /*0340*/  NOP ;  /* 0x0000000000007918 */ /* 0x000fe20000000000 */
[----:B------:R-:W-:Y:S01]  /*0350*/  LOP3.LUT R5, R5, 0xffffff80, RZ, 0xc0, !PT ;  /* 0xffffff8005057812 */ /* 0x000fe200078ec0ff */
[----:B------:R-:W2:Y:S04]  /*0360*/  LDC R14, c[0x0][0x140] ;  /* 0x00005000ff0e7b82 */ /* 0x000ea80000000800 */
[----:B------:R-:W-:-:S04]  /*0370*/  IMAD.IADD R5, R0, 0x1, -R5 ;  /* 0x0000000100057824 */ /* 0x000fc800078e0a05 */
[----:B------:R-:W3:Y:S01]  /*0380*/  LDC R17, c[0x0][0x148] ;  /* 0x00005200ff117b82 */ /* 0x000ee20000000800 */
[----:B------:R-:W-:Y:S02]  /*0390*/  SHF.R.S32.HI R10, RZ, 0x1f, R5 ;  /* 0x0000001fff0a7819 */ /* 0x000fe40000011405 */
[----:B------:R-:W-:Y:S02]  /*03a0*/  LOP3.LUT P2, RZ, R5, 0x7, RZ, 0xc0, !PT ;  /* 0x0000000705ff7812 */ /* 0x000fe4000784c0ff */
[----:B------:R-:W-:Y:S02]  /*03b0*/  LEA.HI R10, R10, R5, RZ, 0x3 ;  /* 0x000000050a0a7211 */ /* 0x000fe400078f18ff */
[----:B-----5:R-:W-:Y:S01]  /*03c0*/  ISETP.NE.OR P0, PT, R2, RZ, !P0 ;  /* 0x000000ff0200720c */ /* 0x020fe20004705670 */
[----:B------:R-:W5:Y:S01]  /*03d0*/  LDC R12, c[0x0][0x144] ;  /* 0x00005100ff0c7b82 */ /* 0x000f620000000800 */
[--C-:B------:R-:W-:Y:S02]  /*03e0*/  SHF.R.S32.HI R2, RZ, 0x3, R10.reuse ;  /* 0x00000003ff027819 */ /* 0x100fe4000001140a */
[----:B------:R-:W-:-:S02]  /*03f0*/  SHF.R.S32.HI R7, RZ, 0x1f, R10 ;  /* 0x0000001fff077819 */ /* 0x000fc4000001140a */
[----:B------:R-:W-:Y:S02]  /*0400*/  SHF.R.S32.HI R10, RZ, 0x1f, R3 ;  /* 0x0000001fff0a7819 */ /* 0x000fe40000011403 */
[----:B------:R-:W-:Y:S02]  /*0410*/  LEA.HI R7, R7, R2, RZ, 0x2 ;  /* 0x0000000207077211 */ /* 0x000fe400078f10ff */
[----:B------:R-:W-:Y:S02]  /*0420*/  LEA.HI R10, R10, R3, RZ, 0x2 ;  /* 0x000000030a0a7211 */ /* 0x000fe400078f10ff */
[----:B------:R-:W-:Y:S01]  /*0430*/  LOP3.LUT R7, R7, 0xfffffffc, RZ, 0xc0, !PT ;  /* 0xfffffffc07077812 */ /* 0x000fe200078ec0ff */
[----:B------:R-:W-:Y:S01]  /*0440*/  VOTEU.ALL UP0, P0 ;  /* 0x00000000003f7886 */ /* 0x000fe20000000000 */
[----:B-1----:R-:W-:Y:S01]  /*0450*/  I2FP.F32.U32 R11, R8 ;  /* 0x00000008000b7245 */ /* 0x002fe20000201000 */
[----:B------:R-:W-:Y:S01]  /*0460*/  VOTEU.ALL UP1, P0 ;  /* 0x00000000003f7886 */ /* 0x000fe20000020000 */
[----:B------:R-:W-:Y:S01]  /*0470*/  LOP3.LUT R10, R10, 0x3ffffffc, RZ, 0xc0, !PT ;  /* 0x3ffffffc0a0a7812 */ /* 0x000fe200078ec0ff */
[----:B------:R-:W-:Y:S01]  /*0480*/  IMAD.IADD R7, R2, 0x1, -R7 ;  /* 0x0000000102077824 */ /* 0x000fe200078e0a07 */
[----:B------:R-:W1:Y:S01]  /*0490*/  @!UP0 S2UR UR7, SR_CgaCtaId ;  /* 0x00000000000789c3 */ /* 0x000e620000008800 */
[----:B0-----:R-:W-:Y:S01]  /*04a0*/  I2FP.F32.U32 R2, UR8 ;  /* 0x0000000800027c45 */ /* 0x001fe20008201000 */
[----:B------:R-:W-:Y:S01]  /*04b0*/  FMUL R13, R11, UR4 ;  /* 0x000000040b0d7c20 */ /* 0x000fe20008400000 */
[----:B------:R-:W-:Y:S01]  /*04c0*/  ULDC UR4, c[0x0][0x150] ;  /* 0x0000540000047ab9 */ /* 0x000fe20000000800 */
[----:B------:R-:W-:Y:S01]  /*04d0*/  IMAD.IADD R10, R3, 0x1, -R10 ;  /* 0x00000001030a7824 */ /* 0x000fe200078e0a0a */
[----:B------:R-:W-:Y:S01]  /*04e0*/  SHF.R.S32.HI R3, RZ, 0x1f, R6 ;  /* 0x0000001fff037819 */ /* 0x000fe20000011406 */
[----:B------:R-:W-:Y:S01]  /*04f0*/  FMUL R11, R2, UR4 ;  /* 0x00000004020b7c20 */ /* 0x000fe20008400000 */
[----:B------:R-:W-:Y:S01]  /*0500*/  UMOV UR4, 0x20 ;  /* 0x0000002000047882 */ /* 0x000fe20000000000 */
[----:B------:R-:W0:Y:S01]  /*0510*/  F2I.U32.TRUNC.NTZ R13, R13 ;  /* 0x0000000d000d7305 */ /* 0x000e22000020f000 */
[----:B------:R-:W-:Y:S01]  /*0520*/  LEA.HI R3, R3, R6, RZ, 0x2 ;  /* 0x0000000603037211 */ /* 0x000fe200078f10ff */
[----:B------:R-:W-:Y:S01]  /*0530*/  IMAD R7, R10, 0x4, R7 ;  /* 0x000000040a077824 */ /* 0x000fe200078e0207 */
[----:B------:R-:W-:Y:S01]  /*0540*/  @!UP0 UMOV UR6, 0x400 ;  /* 0x0000040000068882 */ /* 0x000fe20000000000 */
[----:B------:R-:W-:-:S04]  /*0550*/  @!UP0 UIADD3 UR4, -UR4, 0x100000, URZ ;  /* 0x0010000004048890 */ /* 0x000fc8000fffe13f */
[----:B------:R-:W-:Y:S02]  /*0560*/  @!UP0 USHF.L.U32 UR5, UR4, 0xb, URZ ;  /* 0x0000000b04058899 */ /* 0x000fe4000800063f */
[----:B------:R-:W-:Y:S01]  /*0570*/  @!UP0 USHF.L.U32 UR4, UR4, 0x1, URZ ;  /* 0x0000000104048899 */ /* 0x000fe2000800063f */
[----:B------:R-:W-:Y:S01]  /*0580*/  LOP3.LUT R3, R3, 0xfffffffc, RZ, 0xc0, !PT ;  /* 0xfffffffc03037812 */ /* 0x000fe200078ec0ff */
[C---:B------:R-:W-:Y:S01]  /*0590*/  IMAD.SHL.U32 R2, R7.reuse, 0x4, RZ ;  /* 0x0000000407027824 */ /* 0x040fe200078e00ff */
[----:B--2---:R-:W-:Y:S01]  /*05a0*/  ISETP.EQ.U32.AND P3, PT, R14, 0x1, PT ;  /* 0x000000010e00780c */ /* 0x004fe20003f62070 */
[----:B------:R-:W2:Y:S01]  /*05b0*/  F2I.U32.TRUNC.NTZ R11, R11 ;  /* 0x0000000b000b7305 */ /* 0x000ea2000020f000 */
[----:B------:R-:W-:Y:S02]  /*05c0*/  VIADD R14, R4, 0xffffffff ;  /* 0xffffffff040e7836 */ /* 0x000fe40000000000 */
[----:B------:R-:W-:Y:S01]  /*05d0*/  IMAD.IADD R6, R6, 0x1, -R3 ;  /* 0x0000000106067824 */ /* 0x000fe200078e0a03 */
[----:B------:R-:W-:-:S02]  /*05e0*/  LOP3.LUT R3, R7, 0xc, R2, 0x78, !PT ;  /* 0x0000000c07037812 */ /* 0x000fc400078e7802 */
[----:B------:R-:W-:Y:S01]  /*05f0*/  ISETP.GE.U32.AND P5, PT, R14, 0x2, PT ;  /* 0x000000020e00780c */ /* 0x000fe20003fa6070 */
[----:B0-----:R-:W-:Y:S01]  /*0600*/  IMAD.MOV R20, RZ, RZ, -R13 ;  /* 0x000000ffff147224 */ /* 0x001fe200078e0a0d */
[----:B-1----:R-:W-:Y:S01]  /*0610*/  @!UP0 ULEA UR6, UR7, UR6, 0x18 ;  /* 0x0000000607068291 */ /* 0x002fe2000f8ec03f */
[C---:B------:R-:W-:Y:S01]  /*0620*/  ISETP.NE.AND P1, PT, R6.reuse, 0x3, PT ;  /* 0x000000030600780c */ /* 0x040fe20003f25270 */
[----:B------:R-:W-:Y:S01]  /*0630*/  VOTEU.ALL UP0, P0 ;  /* 0x00000000003f7886 */ /* 0x000fe20000000000 */
[----:B---3--:R-:W-:Y:S01]  /*0640*/  IMAD R2, R17, R20, R8 ;  /* 0x0000001411027224 */ /* 0x008fe200078e0208 */
[----:B------:R-:W-:Y:S02]  /*0650*/  ISETP.LT.U32.AND P0, PT, R3, 0x2, !P2 ;  /* 0x000000020300780c */ /* 0x000fe40005701070 */
[----:B------:R-:W-:Y:S01]  /*0660*/  ISETP.EQ.OR P1, PT, R6, RZ, !P1 ;  /* 0x000000ff0600720c */ /* 0x000fe20004f22670 */
[----:B--2---:R-:W-:Y:S01]  /*0670*/  IMAD.MOV R11, RZ, RZ, -R11 ;  /* 0x000000ffff0b7224 */ /* 0x004fe200078e0a0b */
[----:B------:R-:W-:-:S02]  /*0680*/  ISETP.NE.AND P4, PT, R2, R3, PT ;  /* 0x000000030200720c */ /* 0x000fc40003f85270 */
[----:B------:R-:W-:Y:S01]  /*0690*/  ISETP.EQ.AND P1, PT, R4, RZ, P1 ;  /* 0x000000ff0400720c */ /* 0x000fe20000f22270 */
[----:B-----5:R-:W-:Y:S01]  /*06a0*/  IMAD R7, R12, R11, UR8 ;  /* 0x000000080c077e24 */ /* 0x020fe2000f8e020b */
[----:B------:R-:W0:Y:S02]  /*06b0*/  FENCE.VIEW.ASYNC.S ;  /* 0x00000000000073c6 */ /* 0x000e240000000000 */
[----:B0-----:R0:W1:Y:S01]  /*06c0*/  @!UP0 SYNCS.EXCH.64 URZ, [UR6+0x50], UR4 ;  /* 0x00005004063f85b2 */ /* 0x0010620008000100 */
[----:B------:R-:W-:Y:S02]  /*06d0*/  ISETP.NE.AND P2, PT, R4, RZ, PT ;  /* 0x000000ff0400720c */ /* 0x000fe40003f45270 */
[----:B------:R-:W-:Y:S02]  /*06e0*/  SEL R2, RZ, 0x1, !P1 ;  /* 0x00000001ff027807 */ /* 0x000fe40004800000 */
[----:B------:R-:W-:Y:S02]  /*06f0*/  ISETP.EQ.OR P4, PT, R7, RZ, !P4 ;  /* 0x000000ff0700720c */ /* 0x000fe40006782670 */
[----:B------:R-:W-:-:S02]  /*0700*/  SEL R2, R2, 0x2, P5 ;  /* 0x0000000202027807 */ /* 0x000fc40002800000 */
[----:B------:R-:W-:Y:S01]  /*0710*/  PLOP3.LUT P0, PT, P0, P4, PT, 0x80, 0x0 ;  /* 0x000000000000781c */ /* 0x000fe20000709070 */
[----:B------:R0:W2:Y:S01]  /*0720*/  @!UP1 SYNCS.EXCH.64 URZ, [UR6+0x58], UR4 ;  /* 0x00005804063f95b2 */ /* 0x0000a20008000100 */
[----:B------:R-:W-:Y:S01]  /*0730*/  NOP ;  /* 0x0000000000007918 */ /* 0x000fe20000000000 */
[----:B------:R-:W-:Y:S10]  /*0740*/  @!P3 BRA `(.L_x_3) ;  /* 0x000000000008b947 */ /* 0x000ff40003800000 */
[----:B-12-4-:R-:W-:Y:S01]  /*0750*/  UCGABAR_ARV ;  /* 0x00000000000079c7 */ /* 0x016fe20008000000 */
[----:B------:R-:W-:Y:S05]  /*0760*/  BRA `(.L_x_4) ;  /* 0x0000000000047947 */ /* 0x000fea0003800000 */
.L_x_3:
[----:B-12-4-:R-:W-:Y:S01]  /*0770*/  NOP ;  /* 0x0000000000007918 */ /* 0x016fe20000000000 */
.L_x_4:
[----:B------:R-:W1:Y:S01]  /*0780*/  LDC R4, c[0x0][0x65c] ;  /* 0x00019700ff047b82 */ /* 0x000e620000000800 */
[----:B------:R-:W-:Y:S01]  /*0790*/  IMAD.MOV.U32 R5, RZ, RZ, RZ ;  /* 0x000000ffff057224 */ /* 0x000fe200078e00ff */
[----:B-1----:R-:W-:Y:S01]  /*07a0*/  ISETP.NE.AND P4, PT, R4, 0x1, PT ;  /* 0x000000010400780c */ /* 0x002fe20003f85270 */
[----:B------:R-:W-:-:S12]  /*07b0*/  IMAD.U32 R4, RZ, RZ, UR8 ;  /* 0x00000008ff047e24 */ /* 0x000fd8000f8e00ff */
[----:B------:R-:W1:Y:S01]  /*07c0*/  @P4 LDC R13, c[0x0][0x10] ;  /* 0x00000400ff0d4b82 */ /* 0x000e620000000800 */
[----:B------:R-:W-:Y:S02]  /*07d0*/  @P4 IMAD.MOV.U32 R9, RZ, RZ, RZ ;  /* 0x000000ffff094224 */ /* 0x000fe400078e00ff */
[----:B------:R-:W-:-:S05]  /*07e0*/  @P4 IMAD.MOV.U32 R15, RZ, RZ, RZ ;  /* 0x000000ffff0f4224 */ /* 0x000fca00078e00ff */
[----:B------:R-:W2:Y:S01]  /*07f0*/  @!P4 LDC R11, c[0x0][0xc] ;  /* 0x00000300ff0bcb82 */ /* 0x000ea20000000800 */
[----:B-1----:R-:W-:-:S04]  /*0800*/  @P4 IMAD.WIDE.U32 R12, R13, UR8, R8 ;  /* 0x000000080d0c4c25 */ /* 0x002fc8000f8e0008 */
[----:B--2---:R-:W-:-:S04]  /*0810*/  @!P4 IMAD.WIDE.U32 R10, R8, R11, R4 ;  /* 0x0000000b080ac225 */ /* 0x004fc800078e0004 */
[----:B------:R-:W-:Y:S02]  /*0820*/  @P4 IMAD.MOV.U32 R4, RZ, RZ, R12 ;  /* 0x000000ffff044224 */ /* 0x000fe400078e000c */
[----:B------:R-:W-:Y:S02]  /*0830*/  @P4 IMAD.IADD R5, R13, 0x1, R15 ;  /* 0x000000010d054824 */ /* 0x000fe400078e020f */
[----:B------:R-:W-:Y:S02]  /*0840*/  @!P4 IMAD.MOV.U32 R4, RZ, RZ, R10 ;  /* 0x000000ffff04c224 */ /* 0x000fe400078e000a */
[----:B------:R-:W-:Y:S01]  /*0850*/  @!P4 IMAD.MOV.U32 R5, RZ, RZ, R11 ;  /* 0x000000ffff05c224 */ /* 0x000fe200078e000b */
[----:B------:R-:W-:Y:S06]  /*0860*/  @!P3 BRA `(.L_x_5) ;  /* 0x00000000000cb947 */ /* 0x000fec0003800000 */
[----:B------:R-:W-:Y:S01]  /*0870*/  UCGABAR_WAIT ;  /* 0x0000000000007dc7 */ /* 0x000fe20008000000 */
[----:B------:R-:W-:Y:S01]  /*0880*/  CCTL.IVALL ;  /* 0x00000000ff00798f */ /* 0x000fe20002000000 */
[----:B------:R-:W-:Y:S05]  /*0890*/  BRA `(.L_x_6) ;  /* 0x0000000000047947 */ /* 0x000fea0003800000 */
.L_x_5:
[----:B------:R-:W-:Y:S06]  /*08a0*/  BAR.SYNC.DEFER_BLOCKING 0x0 ;  /* 0x0000000000007b1d */ /* 0x000fec0000010000 */
.L_x_6:
[----:B------:R-:W-:Y:S05]  /*08b0*/  @!P2 BRA `(.L_x_7) ;  /* 0x0000004800aca947 */ /* 0x000fea0003800000 */
[----:B------:R-:W-:-:S13]  /*08c0*/  ISETP.GT.U32.AND P1, PT, R14, 0x1, PT ;  /* 0x000000010e00780c */ /* 0x000fda0003f24070 */
[----:B0-----:R-:W-:Y:S05]  /*08d0*/  @P1 EXIT ;  /* 0x000000000000194d */ /* 0x001fea0003800000 */
[----:B------:R-:W-:Y:S01]  /*08e0*/  ULDC.64 UR4, c[0x0][0x650] ;  /* 0x0001940000047ab9 */ /* 0x000fe20000000a00 */
[----:B------:R-:W-:Y:S01]  /*08f0*/  PRMT R12, RZ, 0x7610, R12 ;  /* 0x00007610ff0c7816 */ /* 0x000fe2000000000c */
[----:B------:R-:W-:Y:S01]  /*0900*/  IMAD.MOV.U32 R13, RZ, RZ, -0x1 ;  /* 0xffffffffff0d7424 */ /* 0x000fe200078e00ff */
[----:B------:R-:W-:Y:S01]  /*0910*/  ISETP.GE.U32.AND P1, PT, R4, UR4, PT ;  /* 0x0000000404007c0c */ /* 0x000fe2000bf26070 */
[----:B------:R-:W-:Y:S02]  /*0920*/  IMAD.MOV.U32 R70, RZ, RZ, -0x1 ;  /* 0xffffffffff467424 */ /* 0x000fe400078e00ff */
[----:B------:R-:W-:Y:S01]  /*0930*/  IMAD.MOV.U32 R71, RZ, RZ, -0x1 ;  /* 0xffffffffff477424 */ /* 0x000fe200078e00ff */
[----:B------:R-:W-:-:S13]  /*0940*/  ISETP.GE.U32.AND.EX P1, PT, R5, UR5, PT, P1 ;  /* 0x0000000505007c0c */ /* 0x000fda000bf26110 */
[----:B------:R-:W-:Y:S05]  /*0950*/  @P1 BRA `(.L_x_8) ;  /* 0x0000000400241947 */ /* 0x000fea0003800000 */
[----:B------:R-:W0:Y:S01]  /*0960*/  LDC.64 R22, c[0x0][0x628] ;  /* 0x00018a00ff167b82 */ /* 0x000e220000000a00 */
[----:B------:R-:W-:Y:S02]  /*0970*/  IMAD.MOV.U32 R10, RZ, RZ, R4 ;  /* 0x000000ffff0a7224 */ /* 0x000fe400078e0004 */
[----:B------:R-:W-:-:S05]  /*0980*/  IMAD.MOV.U32 R11, RZ, RZ, R5 ;  /* 0x000000ffff0b7224 */ /* 0x000fca00078e0005 */
[----:B------:R-:W1:Y:S08]  /*0990*/  LDC R6, c[0x0][0x630] ;  /* 0x00018c00ff067b82 */ /* 0x000e700000000800 */
[----:B------:R-:W2:Y:S01]  /*09a0*/  LDC.64 R24, c[0x0][0x620] ;  /* 0x00018800ff187b82 */ /* 0x000ea20000000a00 */
[----:B0-----:R-:W-:-:S04]  /*09b0*/  ISETP.NE.U32.AND P1, PT, R22, RZ, PT ;  /* 0x000000ff1600720c */ /* 0x001fc80003f25070 */
[----:B------:R-:W-:-:S13]  /*09c0*/  ISETP.NE.AND.EX P1, PT, R23, RZ, PT, P1 ;  /* 0x000000ff1700720c */ /* 0x000fda0003f25310 */
[----:B-12---:R-:W-:Y:S05]  /*09d0*/  @!P1 BRA `(.L_x_9) ;  /* 0x0000000000289947 */ /* 0x006fea0003800000 */
[----:B------:R-:W0:Y:S02]  /*09e0*/  LDC R15, c[0x0][0x634] ;  /* 0x00018d00ff0f7b82 */ /* 0x000e240000000800 */
[----:B0-----:R-:W-:-:S05]  /*09f0*/  IADD3 R15, P1, R4, R15, RZ ;  /* 0x0000000f040f7210 */ /* 0x001fca0007f3e0ff */
[----:B------:R-:W-:-:S04]  /*0a00*/  IMAD.X R19, RZ, RZ, R5, P1 ;  /* 0x000000ffff137224 */ /* 0x000fc800008e0605 */
[----:B------:R-:W-:-:S04]  /*0a10*/  IMAD.WIDE.U32 R10, R19, R22, RZ ;  /* 0x00000016130a7225 */ /* 0x000fc800078e00ff */
[----:B------:R-:W-:-:S04]  /*0a20*/  IMAD.WIDE.U32 R12, P1, R15, R23, R10 ;  /* 0x000000170f0c7225 */ /* 0x000fc8000782000a */
[----:B------:R-:W-:-:S04]  /*0a30*/  IMAD.WIDE.U32 R10, R15, R22, RZ ;  /* 0x000000160f0a7225 */ /* 0x000fc800078e00ff */
[----:B------:R-:W-:Y:S01]  /*0a40*/  IMAD.X R15, RZ, RZ, RZ, P1 ;  /* 0x000000ffff0f7224 */ /* 0x000fe200008e06ff */
[----:B------:R-:W-:Y:S01]  /*0a50*/  IADD3 RZ, P1, R11, R12, RZ ;  /* 0x0000000c0bff7210 */ /* 0x000fe20007f3e0ff */
[----:B------:R-:W-:-:S04]  /*0a60*/  IMAD.MOV.U32 R14, RZ, RZ, R13 ;  /* 0x000000ffff0e7224 */ /* 0x000fc800078e000d */
[----:B------:R-:W-:-:S08]  /*0a70*/  IMAD.WIDE.U32.X R10, R19, R23, R14, P1 ;  /* 0x00000017130a7225 */ /* 0x000fd000008e040e */
.L_x_9:
[----:B------:R-:W0:Y:S01]  /*0a80*/  LDC.64 R22, c[0x0][0x640] ;  /* 0x00019000ff167b82 */ /* 0x000e220000000a00 */
[--C-:B------:R-:W-:Y:S01]  /*0a90*/  SHF.R.U64 R71, R10, R6, R11.reuse ;  /* 0x000000060a477219 */ /* 0x100fe2000000120b */
[----:B------:R-:W-:Y:S01]  /*0aa0*/  IMAD R26, R17, R20, R8 ;  /* 0x00000014111a7224 */ /* 0x000fe200078e0208 */
[----:B------:R-:W-:Y:S01]  /*0ab0*/  SHF.R.U32.HI R6, RZ, R6, R11 ;  /* 0x00000006ff067219 */ /* 0x000fe2000001160b */
[----:B------:R-:W-:Y:S01]  /*0ac0*/  IMAD.MOV.U32 R17, RZ, RZ, 0x1 ;  /* 0x00000001ff117424 */ /* 0x000fe200078e00ff */
[----:B------:R-:W-:-:S03]  /*0ad0*/  IADD3 R9, P1, RZ, -R71, RZ ;  /* 0x80000047ff097210 */ /* 0x000fc60007f3e0ff */
[----:B------:R-:W1:Y:S02]  /*0ae0*/  LDC R12, c[0x0][0x618] ;  /* 0x00018600ff0c7b82 */ /* 0x000e640000000800 */
[----:B------:R-:W-:-:S04]  /*0af0*/  IMAD.X R11, RZ, RZ, ~R6, P1 ;  /* 0x000000ffff0b7224 */ /* 0x000fc800008e0e06 */
[-C--:B------:R-:W-:Y:S02]  /*0b00*/  IMAD R6, R11, R24.reuse, RZ ;  /* 0x000000180b067224 */ /* 0x080fe400078e02ff */
[----:B------:R-:W2:Y:S01]  /*0b10*/  LDC R13, c[0x0][0x608] ;  /* 0x00018200ff0d7b82 */ /* 0x000ea20000000800 */
[----:B------:R-:W-:-:S04]  /*0b20*/  IMAD.WIDE.U32 R10, R9, R24, R4 ;  /* 0x00000018090a7225 */ /* 0x000fc800078e0004 */
[----:B------:R-:W-:-:S03]  /*0b30*/  IMAD R9, R9, R25, R6 ;  /* 0x0000001909097224 */ /* 0x000fc600078e0206 */
[----:B------:R-:W3:Y:S01]  /*0b40*/  LDC R16, c[0x0][0x658] ;  /* 0x00019600ff107b82 */ /* 0x000ee20000000800 */
[----:B0-----:R-:W-:Y:S01]  /*0b50*/  ISETP.NE.U32.AND P1, PT, R22, RZ, PT ;  /* 0x000000ff1600720c */ /* 0x001fe20003f25070 */
[----:B------:R-:W-:Y:S02]  /*0b60*/  IMAD.IADD R9, R11, 0x1, R9 ;  /* 0x000000010b097824 */ /* 0x000fe400078e0209 */
[----:B------:R-:W-:Y:S01]  /*0b70*/  IMAD.MOV.U32 R11, RZ, RZ, -0x1 ;  /* 0xffffffffff0b7424 */ /* 0x000fe200078e00ff */
[----:B------:R-:W-:-:S03]  /*0b80*/  ISETP.NE.AND.EX P1, PT, R23, RZ, PT, P1 ;  /* 0x000000ff1700720c */ /* 0x000fc60003f25310 */
[----:B------:R-:W0:Y:S01]  /*0b90*/  LDC R21, c[0x0][0x600] ;  /* 0x00018000ff157b82 */ /* 0x000e220000000800 */
[-CC-:B-1----:R-:W-:Y:S02]  /*0ba0*/  SHF.R.U64 R19, R10, R12.reuse, R9.reuse ;  /* 0x0000000c0a137219 */ /* 0x182fe40000001209 */
[----:B------:R-:W-:-:S05]  /*0bb0*/  SHF.R.U32.HI R6, RZ, R12, R9 ;  /* 0x0000000cff067219 */ /* 0x000fca0000011609 */
[----:B------:R-:W1:Y:S01]  /*0bc0*/  LDC R18, c[0x0][0x648] ;  /* 0x00019200ff127b82 */ /* 0x000e620000000800 */
[-CC-:B--2---:R-:W-:Y:S02]  /*0bd0*/  SHF.R.U64 R27, R19, R13.reuse, R6.reuse ;  /* 0x0000000d131b7219 */ /* 0x184fe40000001206 */
[----:B------:R-:W-:-:S05]  /*0be0*/  SHF.R.U32.HI R9, RZ, R13, R6 ;  /* 0x0000000dff097219 */ /* 0x000fca0000011606 */
[----:B------:R-:W2:Y:S01]  /*0bf0*/  LDC R24, c[0x0][0x638] ;  /* 0x00018e00ff187b82 */ /* 0x000ea20000000800 */
[-CC-:B---3--:R-:W-:Y:S02]  /*0c00*/  SHF.R.U64 R20, R27, R16.reuse, R9.reuse ;  /* 0x000000101b147219 */ /* 0x188fe40000001209 */
[-C--:B------:R-:W-:Y:S02]  /*0c10*/  SHF.L.U32 R6, R11, R16.reuse, RZ ;  /* 0x000000100b067219 */ /* 0x080fe400000006ff */
[----:B------:R-:W-:Y:S01]  /*0c20*/  SHF.R.U32.HI R9, RZ, R16, R9 ;  /* 0x00000010ff097219 */ /* 0x000fe20000011609 */
[----:B------:R-:W-:Y:S01]  /*0c30*/  IMAD.MOV.U32 R8, RZ, RZ, R20 ;  /* 0x000000ffff087224 */ /* 0x000fe200078e0014 */
[----:B------:R-:W-:Y:S01]  /*0c40*/  LOP3.LUT R14, RZ, R6, RZ, 0x33, !PT ;  /* 0x00000006ff0e7212 */ /* 0x000fe200078e33ff */
[----:B------:R-:W3:Y:S01]  /*0c50*/  LDC R25, c[0x0][0x610] ;  /* 0x00018400ff197b82 */ /* 0x000ee20000000800 */
[----:B------:R-:W-:Y:S05]  /*0c60*/  @!P1 BRA `(.L_x_10) ;  /* 0x0000000000289947 */ /* 0x000fea0003800000 */
[----:B------:R-:W4:Y:S02]  /*0c70*/  LDC R13, c[0x0][0x64c] ;  /* 0x00019300ff0d7b82 */ /* 0x000f240000000800 */
[----:B----4-:R-:W-:-:S05]  /*0c80*/  IADD3 R13, P1, R20, R13, RZ ;  /* 0x0000000d140d7210 */ /* 0x010fca0007f3e0ff */
        /* <DEDUP_REMOVED lines=8> */
.L_x_10:
[----:B-1----:R-:W-:Y:S01]  /*0d10*/  SHF.R.U64 R8, R8, R18, R9 ;  /* 0x0000001208087219 */ /* 0x002fe20000001209 */
[----:B0-----:R-:W-:Y:S01]  /*0d20*/  VIADD R10, R21, 0xffffffff ;  /* 0xffffffff150a7836 */ /* 0x001fe20000000000 */
[----:B------:R-:W-:Y:S01]  /*0d30*/  SHF.L.U32 R6, R17, R16, RZ ;  /* 0x0000001011067219 */ /* 0x000fe200000006ff */
[----:B------:R-:W-:Y:S01]  /*0d40*/  IMAD.MOV.U32 R12, RZ, RZ, 0x1 ;  /* 0x00000001ff0c7424 */ /* 0x000fe200078e00ff */
[----:B------:R-:W-:Y:S01]  /*0d50*/  LOP3.LUT R9, R27, R14, RZ, 0xc0, !PT ;  /* 0x0000000e1b097212 */ /* 0x000fe200078ec0ff */
[----:B------:R-:W-:Y:S01]  /*0d60*/  IMAD.MOV R11, RZ, RZ, -R8 ;  /* 0x000000ffff0b7224 */ /* 0x000fe200078e0a08 */
[----:B------:R-:W-:Y:S02]  /*0d70*/  SEL R7, R7, R26, !P4 ;  /* 0x0000001a07077207 */ /* 0x000fe40006000000 */
[----:B------:R-:W-:Y:S01]  /*0d80*/  LOP3.LUT R10, R19, R10, RZ, 0xc0, !PT ;  /* 0x0000000a130a7212 */ /* 0x000fe200078ec0ff */
[----:B------:R-:W-:Y:S02]  /*0d90*/  IMAD R8, R6, R8, R9 ;  /* 0x0000000806087224 */ /* 0x000fe400078e0209 */
[----:B--2---:R-:W-:-:S02]  /*0da0*/  IMAD R6, R11, R24, R20 ;  /* 0x000000180b067224 */ /* 0x004fc400078e0214 */
[----:B---3--:R-:W-:Y:S02]  /*0db0*/  IMAD R7, R8, R25, R7 ;  /* 0x0000001908077224 */ /* 0x008fe400078e0207 */
[----:B------:R-:W-:-:S05]  /*0dc0*/  IMAD R6, R6, R21, R10 ;  /* 0x0000001506067224 */ /* 0x000fca00078e020a */
[----:B------:R-:W-:Y:S02]  /*0dd0*/  SEL R70, R6, R7, !P4 ;  /* 0x0000000706467207 */ /* 0x000fe40006000000 */
[----:B------:R-:W-:-:S07]  /*0de0*/  SEL R13, R7, R6, !P4 ;  /* 0x00000006070d7207 */ /* 0x000fce0006000000 */
.L_x_8:
[----:B------:R-:W-:-:S08]  /*0df0*/  NOP ;  /* 0x0000000000007918 */ /* 0x000fd00000000000 */
[----:B------:R-:W0:Y:S02]  /*0e00*/  USETMAXREG.TRY_ALLOC.CTAPOOL UP0, 0xe8 ;  /* 0x000000e8000079c8 */ /* 0x000e240008000600 */
[----:B0-----:R-:W-:-:S13]  /*0e10*/  PLOP3.LUT P1, PT, PT, PT, UP0, 0x80, 0x0 ;  /* 0x000000000000781c */ /* 0x001fda0003f2f008 */
[----:B------:R-:W-:Y:S05]  /*0e20*/  @!P1 BRA `(.L_x_8) ;  /* 0xfffffffc00f09947 */ /* 0x000fea000383ffff */
[----:B------:R-:W-:Y:S01]  /*0e30*/  ULDC.64 UR4, c[0x0][0x598] ;  /* 0x0001660000047ab9 */ /* 0x000fe20000000a00 */
[----:B------:R-:W-:Y:S01]  /*0e40*/  ULDC.64 UR16, c[0x0][0x208] ;  /* 0x0000820000107ab9 */ /* 0x000fe20000000a00 */
[----:B------:R-:W-:-:S04]  /*0e50*/  ISETP.NE.U32.AND P1, PT, RZ, UR4, PT ;  /* 0x00000004ff007c0c */ /* 0x000fc8000bf25070 */
[----:B------:R-:W-:-:S13]  /*0e60*/  ISETP.NE.AND.EX P1, PT, RZ, UR5, PT, P1 ;  /* 0x00000005ff007c0c */ /* 0x000fda000bf25310 */
[----:B------:R-:W-:Y:S05]  /*0e70*/  @!P1 BRA `(.L_x_11) ;  /* 0x00000000001c9947 */ /* 0x000fea0003800000 */
[----:B------:R-:W0:Y:S02]  /*0e80*/  LDC.64 R6, c[0x0][0x598] ;  /* 0x00016600ff067b82 */ /* 0x000e240000000a00 */
[----:B0-----:R-:W2:Y:S02]  /*0e90*/  LDG.E.64 R6, desc[UR16][R6.64] ;  /* 0x0000001006067981 */ /* 0x001ea4000c1e1b00 */
[----:B--2---:R-:W-:-:S04]  /*0ea0*/  ISETP.NE.U32.AND P1, PT, R6, RZ, PT ;  /* 0x000000ff0600720c */ /* 0x004fc80003f25070 */
[----:B------:R-:W-:-:S13]  /*0eb0*/  ISETP.NE.AND.EX P1, PT, R7, RZ, PT, P1 ;  /* 0x000000ff0700720c */ /* 0x000fda0003f25310 */
[----:B------:R-:W-:Y:S05]  /*0ec0*/  @!P1 BRA `(.L_x_11) ;  /* 0x0000000000089947 */ /* 0x000fea0003800000 */
[----:B------:R0:W5:Y:S01]  /*0ed0*/  LD.E R10, desc[UR16][R6.64] ;  /* 0x00000010060a7980 */ /* 0x000162000c101900 */
[----:B------:R-:W-:Y:S05]  /*0ee0*/  BRA `(.L_x_12) ;  /* 0x0000000000207947 */ /* 0x000fea0003800000 */
.L_x_11:
[----:B------:R-:W-:Y:S02]  /*0ef0*/  ULDC.64 UR4, c[0x0][0x588] ;  /* 0x0001620000047ab9 */ /* 0x000fe40000000a00 */
[----:B------:R-:W-:-:S04]  /*0f00*/  ISETP.NE.U32.AND P1, PT, RZ, UR4, PT ;  /* 0x00000004ff007c0c */ /* 0x000fc8000bf25070 */
[----:B------:R-:W-:-:S13]  /*0f10*/  ISETP.NE.AND.EX P1, PT, RZ, UR5, PT, P1 ;  /* 0x00000005ff007c0c */ /* 0x000fda000bf25310 */
[----:B------:R-:W-:Y:S05]  /*0f20*/  @!P1 BRA `(.L_x_13) ;  /* 0x00000000000c9947 */ /* 0x000fea0003800000 */
[----:B------:R-:W0:Y:S02]  /*0f30*/  LDC.64 R10, c[0x0][0x588] ;  /* 0x00016200ff0a7b82 */ /* 0x000e240000000a00 */
[----:B0-----:R1:W5:Y:S01]  /*0f40*/  LDG.E R10, desc[UR16][R10.64] ;  /* 0x000000100a0a7981 */ /* 0x001362000c1e1900 */
[----:B------:R-:W-:Y:S05]  /*0f50*/  BRA `(.L_x_12) ;  /* 0x0000000000047947 */ /* 0x000fea0003800000 */
.L_x_13:
[----:B------:R-:W2:Y:S02]  /*0f60*/  LDC R10, c[0x0][0x580] ;  /* 0x00016000ff0a7b82 */ /* 0x000ea40000000800 */
.L_x_12:
[----:B------:R-:W-:Y:S02]  /*0f70*/  ULDC.64 UR4, c[0x0][0x5a0] ;  /* 0x0001680000047ab9 */ /* 0x000fe40000000a00 */
[----:B------:R-:W-:-:S04]  /*0f80*/  ISETP.NE.U32.AND P1, PT, RZ, UR4, PT ;  /* 0x00000004ff007c0c */ /* 0x000fc8000bf25070 */
[----:B------:R-:W-:-:S13]  /*0f90*/  ISETP.NE.AND.EX P1, PT, RZ, UR5, PT, P1 ;  /* 0x00000005ff007c0c */ /* 0x000fda000bf25310 */
[----:B------:R-:W-:Y:S05]  /*0fa0*/  @!P1 BRA `(.L_x_14) ;  /* 0x00000000001c9947 */ /* 0x000fea0003800000 */
[----:B0-----:R-:W0:Y:S02]  /*0fb0*/  LDC.64 R6, c[0x0][0x5a0] ;  /* 0x00016800ff067b82 */ /* 0x001e240000000a00 */
[----:B0-----:R-:W3:Y:S02]  /*0fc0*/  LDG.E.64 R6, desc[UR16][R6.64] ;  /* 0x0000001006067981 */ /* 0x001ee4000c1e1b00 */
[----:B---3--:R-:W-:-:S04]  /*0fd0*/  ISETP.NE.U32.AND P1, PT, R6, RZ, PT ;  /* 0x000000ff0600720c */ /* 0x008fc80003f25070 */
[----:B------:R-:W-:-:S13]  /*0fe0*/  ISETP.NE.AND.EX P1, PT, R7, RZ, PT, P1 ;  /* 0x000000ff0700720c */ /* 0x000fda0003f25310 */
[----:B------:R-:W-:Y:S05]  /*0ff0*/  @!P1 BRA `(.L_x_14) ;  /* 0x0000000000089947 */ /* 0x000fea0003800000 */
[----:B-1----:R0:W5:Y:S01]  /*1000*/  LD.E R11, desc[UR16][R6.64] ;  /* 0x00000010060b7980 */ /* 0x002162000c101900 */
[----:B------:R-:W-:Y:S05]  /*1010*/  BRA `(.L_x_15) ;  /* 0x0000000000207947 */ /* 0x000fea0003800000 */
.L_x_14:
[----:B------:R-:W-:Y:S02]  /*1020*/  ULDC.64 UR4, c[0x0][0x590] ;  /* 0x0001640000047ab9 */ /* 0x000fe40000000a00 */
[----:B------:R-:W-:-:S04]  /*1030*/  ISETP.NE.U32.AND P1, PT, RZ, UR4, PT ;  /* 0x00000004ff007c0c */ /* 0x000fc8000bf25070 */
[----:B------:R-:W-:-:S13]  /*1040*/  ISETP.NE.AND.EX P1, PT, RZ, UR5, PT, P1 ;  /* 0x00000005ff007c0c */ /* 0x000fda000bf25310 */
[----:B------:R-:W-:Y:S05]  /*1050*/  @!P1 BRA `(.L_x_16) ;  /* 0x00000000000c9947 */ /* 0x000fea0003800000 */
[----:B0-----:R-:W1:Y:S02]  /*1060*/  LDC.64 R6, c[0x0][0x590] ;  /* 0x00016400ff067b82 */ /* 0x001e640000000a00 */
[----:B-1----:R1:W5:Y:S01]  /*1070*/  LDG.E R11, desc[UR16][R6.64] ;  /* 0x00000010060b7981 */ /* 0x002362000c1e1900 */
[----:B------:R-:W-:Y:S05]  /*1080*/  BRA `(.L_x_15) ;  /* 0x0000000000047947 */ /* 0x000fea0003800000 */
.L_x_16:
[----:B-1----:R-:W3:Y:S02]  /*1090*/  LDC R11, c[0x0][0x584] ;  /* 0x00016100ff0b7b82 */ /* 0x002ee40000000800 */
.L_x_15:
[----:B------:R-:W-:-:S13]  /*10a0*/  LOP3.LUT P1, RZ, R12, 0xff, RZ, 0xc0, !PT ;  /* 0x000000ff0cff7812 */ /* 0x000fda000782c0ff */
[----:B------:R-:W-:Y:S05]  /*10b0*/  @!P1 EXIT ;  /* 0x000000000000994d */ /* 0x000fea0003800000 */
[----:B------:R-:W-:Y:S01]  /*10c0*/  ULDC UR4, c[0x0][0x28c] ;  /* 0x0000a30000047ab9 */ /* 0x000fe20000000800 */
[----:B------:R-:W-:Y:S01]  /*10d0*/  LOP3.LUT R80, R2, 0x1, RZ, 0xfc, !PT ;  /* 0x0000000102507812 */ /* 0x000fe200078efcff */
[----:B------:R-:W-:-:S04]  /*10e0*/  UIADD3 UR4, UR4, 0x1f, URZ ;  /* 0x0000001f04047890 */ /* 0x000fc8000fffe03f */
[----:B------:R-:W-:-:S04]  /*10f0*/  USHF.R.S32.HI UR5, URZ, 0x1f, UR4 ;  /* 0x0000001f3f057899 */ /* 0x000fc80008011404 */
[----:B------:R-:W-:-:S03]  /*1100*/  ULEA.HI UR5, UR5, UR4, URZ, 0x5 ;  /* 0x0000000405057291 */ /* 0x000fc6000f8f283f */
[----:B------:R-:W-:Y:S01]  /*1110*/  UMOV UR4, URZ ;  /* 0x0000003f00047c82 */ /* 0x000fe20008000000 */
[----:B------:R-:W-:-:S03]  /*1120*/  USHF.R.S32.HI UR9, URZ, 0x5, UR5 ;  /* 0x000000053f097899 */ /* 0x000fc60008011405 */
[----:B------:R-:W-:-:S09]  /*1130*/  UMOV UR5, URZ ;  /* 0x0000003f00057c82 */ /* 0x000fd20008000000 */
.L_x_105:
[----:B01----:R-:W-:Y:S01]  /*1140*/  LOP3.LUT R6, R0, 0x80, RZ, 0xc0, !PT ;  /* 0x0000008000067812 */ /* 0x003fe200078ec0ff */
[----:B------:R-:W0:Y:S01]  /*1150*/  S2UR UR12, SR_CgaCtaId ;  /* 0x00000000000c79c3 */ /* 0x000e220000008800 */
[----:B------:R-:W-:Y:S01]  /*1160*/  UMOV UR11, 0x400 ;  /* 0x00000400000b7882 */ /* 0x000fe20000000000 */
[----:B------:R-:W-:Y:S01]  /*1170*/  UMOV UR6, URZ ;  /* 0x0000003f00067c82 */ /* 0x000fe20008000000 */
[----:B------:R-:W-:Y:S01]  /*1180*/  SHF.R.U32.HI R6, RZ, 0x7, R6 ;  /* 0x00000007ff067819 */ /* 0x000fe20000011606 */
[----:B------:R-:W-:Y:S01]  /*1190*/  UMOV UR7, URZ ;  /* 0x0000003f00077c82 */ /* 0x000fe20008000000 */
[----:B------:R-:W-:Y:S02]  /*11a0*/  CS2R R14, SRZ ;  /* 0x00000000000e7805 */ /* 0x000fe4000001ff00 */
[----:B------:R-:W-:Y:S02]  /*11b0*/  CS2R R16, SRZ ;  /* 0x0000000000107805 */ /* 0x000fe4000001ff00 */
[----:B------:R-:W-:Y:S01]  /*11c0*/  CS2R R18, SRZ ;  /* 0x0000000000127805 */ /* 0x000fe2000001ff00 */
[----:B------:R-:W1:Y:S01]  /*11d0*/  LDC R7, c[0x0][0x28c] ;  /* 0x0000a300ff077b82 */ /* 0x000e620000000800 */
[----:B----4-:R-:W4:Y:S01]  /*11e0*/  SHFL.IDX PT, R6, R6, RZ, 0x1f ;  /* 0x00001fff06067589 */ /* 0x010f2200000e0000 */
[----:B------:R-:W-:-:S02]  /*11f0*/  CS2R R20, SRZ ;  /* 0x0000000000147805 */ /* 0x000fc4000001ff00 */
[----:B------:R-:W-:Y:S02]  /*1200*/  CS2R R22, SRZ ;  /* 0x0000000000167805 */ /* 0x000fe4000001ff00 */
[----:B------:R-:W-:Y:S02]  /*1210*/  CS2R R56, SRZ ;  /* 0x0000000000387805 */ /* 0x000fe4000001ff00 */
[----:B------:R-:W-:Y:S02]  /*1220*/  CS2R R58, SRZ ;  /* 0x00000000003a7805 */ /* 0x000fe4000001ff00 */
[----:B------:R-:W-:Y:S02]  /*1230*/  CS2R R60, SRZ ;  /* 0x00000000003c7805 */ /* 0x000fe4000001ff00 */
[----:B------:R-:W-:Y:S02]  /*1240*/  CS2R R62, SRZ ;  /* 0x00000000003e7805 */ /* 0x000fe4000001ff00 */
[----:B------:R-:W-:-:S02]  /*1250*/  CS2R R64, SRZ ;  /* 0x0000000000407805 */ /* 0x000fc4000001ff00 */
[----:B------:R-:W-:Y:S02]  /*1260*/  CS2R R66, SRZ ;  /* 0x0000000000427805 */ /* 0x000fe4000001ff00 */
[----:B------:R-:W-:Y:S02]  /*1270*/  CS2R R68, SRZ ;  /* 0x0000000000447805 */ /* 0x000fe4000001ff00 */
[----:B------:R-:W-:Y:S02]  /*1280*/  CS2R R72, SRZ ;  /* 0x0000000000487805 */ /* 0x000fe4000001ff00 */
[----:B------:R-:W-:Y:S02]  /*1290*/  CS2R R74, SRZ ;  /* 0x00000000004a7805 */ /* 0x000fe4000001ff00 */
[----:B------:R-:W-:Y:S02]  /*12a0*/  CS2R R76, SRZ ;  /* 0x00000000004c7805 */ /* 0x000fe4000001ff00 */
[----:B------:R-:W-:Y:S01]  /*12b0*/  CS2R R78, SRZ ;  /* 0x00000000004e7805 */ /* 0x000fe2000001ff00 */
[----:B------:R-:W-:Y:S01]  /*12c0*/  IMAD.U32 R12, RZ, RZ, UR4 ;  /* 0x00000004ff0c7e24 */ /* 0x000fe2000f8e00ff */
[----:B0-----:R-:W-:Y:S01]  /*12d0*/  ULEA UR18, UR12, UR11, 0x18 ;  /* 0x0000000b0c127291 */ /* 0x001fe2000f8ec03f */
[----:B--2---:R-:W-:-:S02]  /*12e0*/  CS2R R24, SRZ ;  /* 0x0000000000187805 */ /* 0x004fc4000001ff00 */
[----:B------:R-:W-:Y:S01]  /*12f0*/  CS2R R26, SRZ ;  /* 0x00000000001a7805 */ /* 0x000fe2000001ff00 */
[----:B------:R-:W-:Y:S01]  /*1300*/  UMOV UR11, UR5 ;  /* 0x00000005000b7c82 */ /* 0x000fe20008000000 */
[----:B------:R-:W-:Y:S02]  /*1310*/  CS2R R28, SRZ ;  /* 0x00000000001c7805 */ /* 0x000fe4000001ff00 */
[----:B------:R-:W-:Y:S02]  /*1320*/  CS2R R30, SRZ ;  /* 0x00000000001e7805 */ /* 0x000fe4000001ff00 */
[----:B------:R-:W-:Y:S02]  /*1330*/  CS2R R32, SRZ ;  /* 0x0000000000207805 */ /* 0x000fe4000001ff00 */
[----:B------:R-:W-:Y:S02]  /*1340*/  CS2R R34, SRZ ;  /* 0x0000000000227805 */ /* 0x000fe4000001ff00 */
[----:B-1----:R-:W-:-:S02]  /*1350*/  ISETP.GE.AND P1, PT, R7, 0x1, PT ;  /* 0x000000010700780c */ /* 0x002fc40003f26270 */
[----:B------:R-:W-:Y:S02]  /*1360*/  CS2R R36, SRZ ;  /* 0x0000000000247805 */ /* 0x000fe4000001ff00 */
[----:B----4-:R-:W-:Y:S02]  /*1370*/  R2UR UR8, R6 ;  /* 0x00000000060872ca */ /* 0x010fe400000e0000 */
        /* <DEDUP_REMOVED lines=8> */
[----:B------:R-:W-:Y:S01]  /*1400*/  CS2R R54, SRZ ;  /* 0x0000000000367805 */ /* 0x000fe2000001ff00 */
[----:B------:R-:W-:-:S04]  /*1410*/  ULEA.HI UR10, UR8, UR8, URZ, 0x1 ;  /* 0x00000008080a7291 */ /* 0x000fc8000f8f083f */
[----:B------:R-:W-:-:S04]  /*1420*/  ULOP3.LUT UR10, UR10, 0x1ffffe, URZ, 0xc0, !UPT ;  /* 0x001ffffe0a0a7892 */ /* 0x000fc8000f8ec03f */
[----:B------:R-:W-:-:S03]  /*1430*/  UIADD3 UR10, UR8, -UR10, URZ ;  /* 0x8000000a080a7290 */ /* 0x000fc6000fffe03f */
[----:B------:R-:W-:Y:S01]  /*1440*/  UMOV UR8, URZ ;  /* 0x0000003f00087c82 */ /* 0x000fe20008000000 */
[----:B------:R-:W-:-:S04]  /*1450*/  ULEA UR10, UR10, UR18, 0xb ;  /* 0x000000120a0a7291 */ /* 0x000fc8000f8e583f */
[----:B------:R-:W-:-:S04]  /*1460*/  UIADD3 UR10, UR10, 0x100, URZ ;  /* 0x000001000a0a7890 */ /* 0x000fc8000fffe03f */
[----:B------:R-:W-:-:S04]  /*1470*/  USHF.R.U32.HI UR10, URZ, 0x4, UR10 ;  /* 0x000000043f0a7899 */ /* 0x000fc8000801160a */
[----:B------:R-:W-:Y:S01]  /*1480*/  ULOP3.LUT UR10, UR10, 0x3fff, URZ, 0xc0, !UPT ;  /* 0x00003fff0a0a7892 */ /* 0x000fe2000f8ec03f */
[----:B------:R-:W-:Y:S11]  /*1490*/  @!P1 BRA `(.L_x_17) ;  /* 0x0000000400589947 */ /* 0x000ff60003800000 */
[----:B------:R-:W-:-:S13]  /*14a0*/  ISETP.NE.AND P2, PT, R80, 0x3, PT ;  /* 0x000000035000780c */ /* 0x000fda0003f45270 */
[----:B------:R-:W-:Y:S05]  /*14b0*/  @!P2 BRA `(.L_x_18) ;  /* 0x000000000004a947 */ /* 0x000fea0003800000 */
[----:B------:R-:W-:Y:S01]  /*14c0*/  BPT.TRAP 0x1 ;  /* 0x000000040000795c */ /* 0x000fe20000300000 */
.L_x_18:
[----:B------:R-:W-:Y:S01]  /*14d0*/  ULEA UR6, UR5, UR18, 0x3 ;  /* 0x0000001205067291 */ /* 0x000fe2000f8e183f */
[----:B------:R-:W-:-:S05]  /*14e0*/  IMAD.U32 R6, RZ, RZ, UR4 ;  /* 0x00000004ff067e24 */ /* 0x000fca000f8e00ff */
[----:B------:R-:W-:-:S04]  /*14f0*/  SHF.L.U32 R6, R6, 0x1f, RZ ;  /* 0x0000001f06067819 */ /* 0x000fc800000006ff */
[----:B------:R0:W1:Y:S01]  /*1500*/  SYNCS.PHASECHK.TRANS64.TRYWAIT P1, [UR6], R6 ;  /* 0x00000006ff0075a7 */ /* 0x0000620008020146 */
[----:B------:R-:W-:Y:S05]  /*1510*/  @!P2 BRA `(.L_x_19) ;  /* 0x000000000004a947 */ /* 0x000fea0003800000 */
[----:B------:R-:W-:Y:S01]  /*1520*/  BPT.TRAP 0x1 ;  /* 0x000000040000795c */ /* 0x000fe20000300000 */
.L_x_19:
[----:B-1----:R-:W-:Y:S05]  /*1530*/  @P1 BRA `(.L_x_20) ;  /* 0x0000000000081947 */ /* 0x002fea0003800000 */
[----:B------:R-:W1:Y:S02]  /*1540*/  SYNCS.PHASECHK.TRANS64.TRYWAIT P1, [UR6], R6 ;  /* 0x00000006ff0075a7 */ /* 0x000e640008020146 */
[----:B-1----:R-:W-:Y:S05]  /*1550*/  @!P1 BRA `(.L_x_21) ;  /* 0x0000005000e09947 */ /* 0x002fea0003800000 */
.L_x_20:
[----:B------:R-:W-:Y:S01]  /*1560*/  UIADD3 UR6, UR18, 0x4100, URZ ;  /* 0x0000410012067890 */ /* 0x000fe2000fffe03f */
[----:B------:R-:W-:Y:S01]  /*1570*/  WARPGROUP.ARRIVE ;  /* 0x00000000000079c5 */ /* 0x000fe20000000000 */
[----:B------:R-:W-:Y:S01]  /*1580*/  ULDC UR7, c[0x0][0x50c] ;  /* 0x0001430000077ab9 */ /* 0x000fe20000000800 */
[----:B------:R-:W-:Y:S01]  /*1590*/  ULOP3.LUT UR12, UR10, 0x10000, URZ, 0xfc, !UPT ;  /* 0x000100000a0c7892 */ /* 0x000fe2000f8efc3f */
[----:B------:R-:W-:Y:S01]  /*15a0*/  CS2R R14, SRZ ;  /* 0x00000000000e7805 */ /* 0x000fe2000001ff00 */
[----:B------:R-:W-:Y:S01]  /*15b0*/  UISETP.NE.AND UP0, UPT, UR7, 0x1, UPT ;  /* 0x000000010700788c */ /* 0x000fe2000bf05270 */
[----:B------:R-:W-:Y:S01]  /*15c0*/  CS2R R16, SRZ ;  /* 0x0000000000107805 */ /* 0x000fe2000001ff00 */
[----:B------:R-:W-:Y:S01]  /*15d0*/  USHF.R.U32.HI UR6, URZ, 0x4, UR6 ;  /* 0x000000043f067899 */ /* 0x000fe20008011606 */
[----:B------:R-:W-:Y:S01]  /*15e0*/  CS2R R18, SRZ ;  /* 0x0000000000127805 */ /* 0x000fe2000001ff00 */
[----:B------:R-:W-:Y:S01]  /*15f0*/  USEL UR7, URZ, 0x1, UP0 ;  /* 0x000000013f077887 */ /* 0x000fe20008000000 */
[----:B------:R-:W-:Y:S01]  /*1600*/  CS2R R20, SRZ ;  /* 0x0000000000147805 */ /* 0x000fe2000001ff00 */
[----:B------:R-:W-:Y:S01]  /*1610*/  ULOP3.LUT UR6, UR6, 0x3fff, URZ, 0xc0, !UPT ;  /* 0x00003fff06067892 */ /* 0x000fe2000f8ec03f */
[----:B------:R-:W-:Y:S01]  /*1620*/  CS2R R22, SRZ ;  /* 0x0000000000167805 */ /* 0x000fe2000001ff00 */
[----:B------:R-:W-:Y:S01]  /*1630*/  ULEA UR12, UR5, UR12, 0x8 ;  /* 0x0000000c050c7291 */ /* 0x000fe2000f8e403f */
[----:B------:R-:W-:Y:S01]  /*1640*/  CS2R R56, SRZ ;  /* 0x0000000000387805 */ /* 0x000fe2000001ff00 */
[----:B------:R-:W-:Y:S01]  /*1650*/  ULOP3.LUT UR6, UR6, 0x10000, URZ, 0xfc, !UPT ;  /* 0x0001000006067892 */ /* 0x000fe2000f8efc3f */
[----:B------:R-:W-:Y:S01]  /*1660*/  ISETP.NE.AND P1, PT, RZ, UR7, PT ;  /* 0x00000007ff007c0c */ /* 0x000fe2000bf25270 */
[----:B------:R-:W-:Y:S01]  /*1670*/  UMOV UR13, 0xc0000010 ;  /* 0xc0000010000d7882 */ /* 0x000fe20000000000 */
[----:B------:R-:W-:Y:S01]  /*1680*/  UMOV UR15, 0xc0000010 ;  /* 0xc0000010000f7882 */ /* 0x000fe20000000000 */
[----:B------:R-:W-:Y:S01]  /*1690*/  ULEA UR14, UR5, UR6, 0x7 ;  /* 0x00000006050e7291 */ /* 0x000fe2000f8e383f */
[----:B------:R-:W-:-:S02]  /*16a0*/  CS2R R58, SRZ ;  /* 0x00000000003a7805 */ /* 0x000fc4000001ff00 */
[----:B------:R-:W-:Y:S01]  /*16b0*/  CS2R R60, SRZ ;  /* 0x00000000003c7805 */ /* 0x000fe2000001ff00 */
[----:B------:R-:W-:Y:S01]  /*16c0*/  UMOV UR6, 0x1 ;  /* 0x0000000100067882 */ /* 0x000fe20000000000 */
[----:B------:R-:W-:Y:S02]  /*16d0*/  CS2R R62, SRZ ;  /* 0x00000000003e7805 */ /* 0x000fe4000001ff00 */
[----:B------:R-:W-:Y:S02]  /*16e0*/  CS2R R64, SRZ ;  /* 0x0000000000407805 */ /* 0x000fe4000001ff00 */
[----:B------:R-:W-:Y:S02]  /*16f0*/  CS2R R66, SRZ ;  /* 0x0000000000427805 */ /* 0x000fe4000001ff00 */
[----:B------:R-:W-:Y:S02]  /*1700*/  CS2R R68, SRZ ;  /* 0x0000000000447805 */ /* 0x000fe4000001ff00 */
[----:B------:R-:W-:Y:S01]  /*1710*/  CS2R R72, SRZ ;  /* 0x0000000000487805 */ /* 0x000fe2000001ff00 */
[----:B------:R-:W-:Y:S01]  /*1720*/  QGMMA.64x64x32.F32.E4M3.E4M3 R24, gdesc[UR12], RZ, !UPT, gsb0 ;  /* 0x00e000000c1879f3 */ /* 0x000fe2000c0008ff */
[----:B------:R-:W-:-:S02]  /*1730*/  CS2R R74, SRZ ;  /* 0x00000000004a7805 */ /* 0x000fc4000001ff00 */
[----:B------:R-:W-:Y:S02]  /*1740*/  CS2R R76, SRZ ;  /* 0x00000000004c7805 */ /* 0x000fe4000001ff00 */
[----:B------:R-:W-:Y:S01]  /*1750*/  CS2R R78, SRZ ;  /* 0x00000000004e7805 */ /* 0x000fe2000001ff00 */
[----:B------:R-:W-:Y:S06]  /*1760*/  @!P1 BRA `(.L_x_22) ;  /* 0x0000000000889947 */ /* 0x000fec0003800000 */
[----:B------:R-:W-:Y:S02]  /*1770*/  WARPGROUP.DEPBAR.LE gsb0, 0x0 ;  /* 0x00008000000079c5 */ /* 0x000fe40000010000 */
[----:B------:R-:W-:-:S01]  /*1780*/  FADD R79, RZ, R24 ;  /* 0x00000018ff4f7221 */ /* 0x000fc20000000000 */
[----:B------:R-:W-:Y:S01]  /*1790*/  FADD R78, RZ, R25 ;  /* 0x00000019ff4e7221 */ /* 0x000fe20000000000 */
        /* <DEDUP_REMOVED lines=30> */
[----:B------:R-:W-:-:S06]  /*1980*/  UMOV UR6, URZ ;  /* 0x0000003f00067c82 */ /* 0x000fcc0008000000 */
.L_x_22:
[----:B------:R-:W-:-:S04]  /*1990*/  UIADD3 UR11, UR5, 0x1, URZ ;  /* 0x00000001050b7890 */ /* 0x000fc8000fffe03f */
[----:B------:R-:W-:-:S04]  /*19a0*/  UISETP.NE.AND UP0, UPT, UR11, 0x4, UPT ;  /* 0x000000040b00788c */ /* 0x000fc8000bf05270 */
[----:B------:R-:W-:Y:S02]  /*19b0*/  USEL UR8, URZ, 0x1, UP0 ;  /* 0x000000013f087887 */ /* 0x000fe40008000000 */
[----:B------:R-:W-:Y:S02]  /*19c0*/  USEL UR11, UR11, URZ, UP0 ;  /* 0x0000003f0b0b7287 */ /* 0x000fe40008000000 */
[----:B------:R-:W-:-:S06]  /*19d0*/  ULOP3.LUT UR8, UR4, UR8, URZ, 0x3c, !UPT ;  /* 0x0000000804087292 */ /* 0x000fcc000f8e3c3f */
[----:B------:R-:W-:Y:S01]  /*19e0*/  IMAD.U32 R12, RZ, RZ, UR8 ;  /* 0x00000008ff0c7e24 */ /* 0x000fe2000f8e00ff */
[----:B------:R-:W-:-:S06]  /*19f0*/  UMOV UR8, 0x1 ;  /* 0x0000000100087882 */ /* 0x000fcc0000000000 */
.L_x_17:
[----:B------:R-:W-:-:S04]  /*1a00*/  UISETP.LT.AND UP0, UPT, UR9, 0x1, UPT ;  /* 0x000000010900788c */ /* 0x000fc8000bf01270 */
[----:B------:R-:W-:-:S04]  /*1a10*/  USEL UR12, UR9, 0x1, UP0 ;  /* 0x00000001090c7887 */ /* 0x000fc80008000000 */
[----:B------:R-:W-:-:S04]  /*1a20*/  UIADD3 UR12, UR9, -UR12, URZ ;  /* 0x8000000c090c7290 */ /* 0x000fc8000fffe03f */
[----:B------:R-:W-:-:S06]  /*1a30*/  UISETP.GE.AND UP0, UPT, UR12, 0x1, UPT ;  /* 0x000000010c00788c */ /* 0x000fcc000bf06270 */
[----:B------:R-:W-:-:S13]  /*1a40*/  PLOP3.LUT P1, PT, PT, PT, UP0, 0x80, 0x0 ;  /* 0x000000000000781c */ /* 0x000fda0003f2f008 */
[----:B------:R-:W-:Y:S05]  /*1a50*/  @!P1 BRA `(.L_x_23) ;  /* 0x0000000400709947 */ /* 0x000fea0003800000 */
[----:B01----:R-:W-:Y:S01]  /*1a60*/  IMAD.U32 R6, RZ, RZ, UR12 ;  /* 0x0000000cff067e24 */ /* 0x003fe2000f8e00ff */
[----:B------:R-:W-:Y:S01]  /*1a70*/  ULDC UR19, c[0x0][0x50c] ;  /* 0x0001430000137ab9 */ /* 0x000fe20000000800 */
[----:B------:R-:W-:-:S07]  /*1a80*/  IMAD.U32 R7, RZ, RZ, UR5 ;  /* 0x00000005ff077e24 */ /* 0x000fce000f8e00ff */
.L_x_31:
[----:B------:R-:W-:-:S13]  /*1a90*/  ISETP.NE.AND P2, PT, R80, 0x3, PT ;  /* 0x000000035000780c */ /* 0x000fda0003f45270 */
[----:B0-----:R-:W-:Y:S05]  /*1aa0*/  @!P2 BRA `(.L_x_24) ;  /* 0x000000000004a947 */ /* 0x001fea0003800000 */
[----:B------:R-:W-:Y:S01]  /*1ab0*/  BPT.TRAP 0x1 ;  /* 0x000000040000795c */ /* 0x000fe20000300000 */
.L_x_24:
[----:B------:R-:W0:Y:S01]  /*1ac0*/  S2UR UR12, SR_CgaCtaId ;  /* 0x00000000000c79c3 */ /* 0x000e220000008800 */
[----:B------:R-:W-:Y:S01]  /*1ad0*/  UMOV UR18, 0x400 ;  /* 0x0000040000127882 */ /* 0x000fe20000000000 */
[----:B------:R-:W-:Y:S01]  /*1ae0*/  SHF.L.U32 R8, R12, 0x1f, RZ ;  /* 0x0000001f0c087819 */ /* 0x000fe200000006ff */
[----:B0-----:R-:W-:-:S04]  /*1af0*/  ULEA UR18, UR12, UR18, 0x18 ;  /* 0x000000120c127291 */ /* 0x001fc8000f8ec03f */
[----:B------:R-:W-:-:S09]  /*1b00*/  ULEA UR12, UR11, UR18, 0x3 ;  /* 0x000000120b0c7291 */ /* 0x000fd2000f8e183f */
[----:B------:R0:W1:Y:S01]  /*1b10*/  SYNCS.PHASECHK.TRANS64.TRYWAIT P1, [UR12], R8 ;  /* 0x00000008ff0075a7 */ /* 0x000062000802014c */
[----:B------:R-:W-:Y:S05]  /*1b20*/  @!P2 BRA `(.L_x_25) ;  /* 0x000000000004a947 */ /* 0x000fea0003800000 */
[----:B------:R-:W-:Y:S01]  /*1b30*/  BPT.TRAP 0x1 ;  /* 0x000000040000795c */ /* 0x000fe20000300000 */
.L_x_25:
[----:B-1----:R-:W-:Y:S05]  /*1b40*/  @P1 BRA `(.L_x_26) ;  /* 0x0000000000081947 */ /* 0x002fea0003800000 */
[----:B------:R-:W1:Y:S02]  /*1b50*/  SYNCS.PHASECHK.TRANS64.TRYWAIT P1, [UR12], R8 ;  /* 0x00000008ff0075a7 */ /* 0x000e64000802014c */
[----:B-1----:R-:W-:Y:S05]  /*1b60*/  @!P1 BRA `(.L_x_27) ;  /* 0x0000004c00749947 */ /* 0x002fea0003800000 */
.L_x_26:
[----:B------:R-:W-:Y:S01]  /*1b70*/  UIADD3 UR12, UR18, 0x4100, URZ ;  /* 0x00004100120c7890 */ /* 0x000fe2000fffe03f */
[----:B------:R-:W-:Y:S01]  /*1b80*/  WARPGROUP.ARRIVE ;  /* 0x00000000000079c5 */ /* 0x000fe20000000000 */
[----:B------:R-:W-:Y:S02]  /*1b90*/  UISETP.NE.AND UP0, UPT, UR7, URZ, UPT ;  /* 0x0000003f0700728c */ /* 0x000fe4000bf05270 */
[----:B------:R-:W-:Y:S02]  /*1ba0*/  USHF.R.U32.HI UR12, URZ, 0x4, UR12 ;  /* 0x000000043f0c7899 */ /* 0x000fe4000801160c */
[----:B------:R-:W-:Y:S02]  /*1bb0*/  USEL UR8, UR8, URZ, !UP0 ;  /* 0x0000003f08087287 */ /* 0x000fe4000c000000 */
[----:B------:R-:W-:Y:S02]  /*1bc0*/  ULOP3.LUT UR7, UR12, 0x3fff, URZ, 0xc0, !UPT ;  /* 0x00003fff0c077892 */ /* 0x000fe4000f8ec03f */
[----:B------:R-:W-:-:S02]  /*1bd0*/  ULOP3.LUT UR12, UR10, 0x10000, URZ, 0xfc, !UPT ;  /* 0x000100000a0c7892 */ /* 0x000fc4000f8efc3f */
[----:B------:R-:W-:Y:S02]  /*1be0*/  ULOP3.LUT UR7, UR7, 0x10000, URZ, 0xfc, !UPT ;  /* 0x0001000007077892 */ /* 0x000fe4000f8efc3f */
[----:B------:R-:W-:Y:S02]  /*1bf0*/  UISETP.NE.U32.AND UP0, UPT, UR8, URZ, UPT ;  /* 0x0000003f0800728c */ /* 0x000fe4000bf05070 */
[----:B------:R-:W-:Y:S02]  /*1c00*/  ULEA UR12, UR11, UR12, 0x8 ;  /* 0x0000000c0b0c7291 */ /* 0x000fe4000f8e403f */
[----:B------:R-:W-:Y:S01]  /*1c10*/  ULEA UR14, UR11, UR7, 0x7 ;  /* 0x000000070b0e7291 */ /* 0x000fe2000f8e383f */
[----:B------:R-:W-:Y:S01]  /*1c20*/  UMOV UR13, 0xc0000010 ;  /* 0xc0000010000d7882 */ /* 0x000fe20000000000 */
[----:B------:R-:W-:Y:S01]  /*1c30*/  UMOV UR15, 0xc0000010 ;  /* 0xc0000010000f7882 */ /* 0x000fe20000000000 */
[----:B------:R-:W-:-:S06]  /*1c40*/  UIADD3 UR6, UR6, 0x1, URZ ;  /* 0x0000000106067890 */ /* 0x000fcc000fffe03f */
[----:B------:R-:W-:Y:S01]  /*1c50*/  QGMMA.64x64x32.F32.E4M3.E4M3 R24, gdesc[UR12], R24, UP0, gsb0 ;  /* 0x00e000000c1879f3 */ /* 0x000fe2000b800818 */
[----:B------:R-:W-:-:S04]  /*1c60*/  UISETP.NE.AND UP0, UPT, UR6, UR19, UPT ;  /* 0x000000130600728c */ /* 0x000fc8000bf05270 */
[----:B------:R-:W-:-:S06]  /*1c70*/  USEL UR7, URZ, 0x1, UP0 ;  /* 0x000000013f077887 */ /* 0x000fcc0008000000 */
[----:B------:R-:W-:Y:S01]  /*1c80*/  ISETP.NE.AND P1, PT, RZ, UR7, PT ;  /* 0x00000007ff007c0c */ /* 0x000fe2000bf25270 */
[----:B------:R-:W-:-:S12]  /*1c90*/  WARPGROUP.DEPBAR.LE gsb0, 0x1 ;  /* 0x00008000000079c5 */ /* 0x000fd80000010100 */
[----:B------:R-:W-:Y:S05]  /*1ca0*/  @!P1 BRA `(.L_x_28) ;  /* 0x0000000000889947 */ /* 0x000fea0003800000 */
[----:B------:R-:W-:Y:S02]  /*1cb0*/  WARPGROUP.DEPBAR.LE gsb0, 0x0 ;  /* 0x00008000000079c5 */ /* 0x000fe40000010000 */
[----:B------:R-:W-:-:S01]  /*1cc0*/  FADD R79, R24, R79 ;  /* 0x0000004f184f7221 */ /* 0x000fc20000000000 */
[----:B------:R-:W-:Y:S01]  /*1cd0*/  FADD R78, R25, R78 ;  /* 0x0000004e194e7221 */ /* 0x000fe20000000000 */
        /* <DEDUP_REMOVED lines=30> */
[----:B------:R-:W-:-:S06]  /*1ec0*/  UMOV UR6, URZ ;  /* 0x0000003f00067c82 */ /* 0x000fcc0008000000 */
.L_x_28:
[----:B------:R-:W-:Y:S05]  /*1ed0*/  @!P2 BRA `(.L_x_29) ;  /* 0x000000000004a947 */ /* 0x000fea0003800000 */
[----:B------:R-:W-:Y:S01]  /*1ee0*/  BPT.TRAP 0x1 ;  /* 0x000000040000795c */ /* 0x000fe20000300000 */
.L_x_29:
[----:B01----:R-:W-:Y:S02]  /*1ef0*/  @P0 LEA R8, R7, UR18, 0x3 ;  /* 0x0000001207080c11 */ /* 0x003fe4000f8e18ff */
[----:B------:R-:W-:-:S03]  /*1f00*/  ISETP.GT.U32.AND P1, PT, R2, 0x1, PT ;  /* 0x000000010200780c */ /* 0x000fc60003f24070 */
[----:B------:R-:W-:-:S05]  /*1f10*/  @P0 VIADD R8, R8, 0x20 ;  /* 0x0000002008080836 */ /* 0x000fca0000000000 */
[----:B------:R-:W-:-:S04]  /*1f20*/  @P0 PRMT R8, R3, 0x654, R8 ;  /* 0x0000065403080816 */ /* 0x000fc80000000008 */
[----:B------:R0:W-:Y:S01]  /*1f30*/  @P0 SYNCS.ARRIVE.TRANS64.RED.A1T0 RZ, [R8+URZ], RZ ;  /* 0x000000ff08ff09a7 */ /* 0x0001e2000810043f */
[----:B------:R-:W-:Y:S05]  /*1f40*/  @P1 BRA `(.L_x_30) ;  /* 0x0000000000041947 */ /* 0x000fea0003800000 */
[----:B------:R-:W-:Y:S01]  /*1f50*/  BPT.TRAP 0x1 ;  /* 0x000000040000795c */ /* 0x000fe20000300000 */
.L_x_30:
[----:B------:R-:W-:Y:S01]  /*1f60*/  UIADD3 UR11, UR11, 0x1, URZ ;  /* 0x000000010b0b7890 */ /* 0x000fe2000fffe03f */
[C---:B------:R-:W-:Y:S01]  /*1f70*/  ISETP.GT.AND P2, PT, R6.reuse, 0x1, PT ;  /* 0x000000010600780c */ /* 0x040fe20003f44270 */
[----:B------:R-:W-:Y:S02]  /*1f80*/  VIADD R7, R7, 0x1 ;  /* 0x0000000107077836 */ /* 0x000fe40000000000 */
[----:B------:R-:W-:Y:S01]  /*1f90*/  UISETP.NE.AND UP0, UPT, UR11, 0x4, UPT ;  /* 0x000000040b00788c */ /* 0x000fe2000bf05270 */
[----:B------:R-:W-:Y:S02]  /*1fa0*/  VIADD R6, R6, 0xffffffff ;  /* 0xffffffff06067836 */ /* 0x000fe40000000000 */
[C---:B------:R-:W-:Y:S01]  /*1fb0*/  ISETP.NE.AND P1, PT, R7.reuse, 0x4, PT ;  /* 0x000000040700780c */ /* 0x040fe20003f25270 */
[----:B------:R-:W-:Y:S02]  /*1fc0*/  USEL UR8, URZ, 0x1, UP0 ;  /* 0x000000013f087887 */ /* 0x000fe40008000000 */
[----:B------:R-:W-:Y:S01]  /*1fd0*/  USEL UR11, UR11, URZ, UP0 ;  /* 0x0000003f0b0b7287 */ /* 0x000fe20008000000 */
[----:B------:R-:W-:-:S03]  /*1fe0*/  SEL R7, R7, RZ, P1 ;  /* 0x000000ff07077207 */ /* 0x000fc60000800000 */
[----:B------:R-:W-:Y:S01]  /*1ff0*/  LOP3.LUT R12, R12, UR8, RZ, 0x3c, !PT ;  /* 0x000000080c0c7c12 */ /* 0x000fe2000f8e3cff */
[----:B------:R-:W-:Y:S01]  /*2000*/  UMOV UR8, 0x1 ;  /* 0x0000000100087882 */ /* 0x000fe20000000000 */
[----:B------:R-:W-:Y:S06]  /*2010*/  @P2 BRA `(.L_x_31) ;  /* 0xfffffff8009c2947 */ /* 0x000fec000383ffff */
.L_x_23:
[----:B------:R-:W-:Y:S01]  /*2020*/  UISETP.NE.AND UP0, UPT, UR6, URZ, UPT ;  /* 0x0000003f0600728c */ /* 0x000fe2000bf05270 */
[----:B01----:R-:W0:Y:S03]  /*2030*/  LDC R6, c[0x0][0x28c] ;  /* 0x0000a300ff067b82 */ /* 0x003e260000000800 */
[----:B------:R-:W-:-:S06]  /*2040*/  USEL UR6, URZ, 0x1, !UP0 ;  /* 0x000000013f067887 */ /* 0x000fcc000c000000 */
[----:B------:R-:W-:Y:S02]  /*2050*/  ISETP.NE.AND P1, PT, RZ, UR6, PT ;  /* 0x00000006ff007c0c */ /* 0x000fe4000bf25270 */
[----:B0-----:R-:W-:-:S11]  /*2060*/  ISETP.GE.AND P2, PT, R6, 0x1, PT ;  /* 0x000000010600780c */ /* 0x001fd60003f46270 */
[----:B------:R-:W-:Y:S05]  /*2070*/  @!P1 BRA `(.L_x_32) ;  /* 0x0000000000849947 */ /* 0x000fea0003800000 */
[----:B------:R-:W-:Y:S02]  /*2080*/  WARPGROUP.DEPBAR.LE gsb0, 0x0 ;  /* 0x00008000000079c5 */ /* 0x000fe40000010000 */
[----:B------:R-:W-:Y:S01]  /*2090*/  FADD R79, R24, R79 ;  /* 0x0000004f184f7221 */ /* 0x000fe20000000000 */
        /* <DEDUP_REMOVED lines=30> */
[----:B------:R-:W-:-:S07]  /*2280*/  FADD R14, R14, R55 ;  /* 0x000000370e0e7221 */ /* 0x000fce0000000000 */
.L_x_32:
[----:B------:R-:W-:Y:S02]  /*2290*/  WARPGROUP.DEPBAR.LE gsb0, 0x0 ;  /* 0x00008000000079c5 */ /* 0x000fe40000010000 */
[----:B------:R-:W-:Y:S05]  /*22a0*/  @!P2 BRA `(.L_x_33) ;  /* 0x000000000044a947 */ /* 0x000fea0003800000 */
[----:B------:R-:W-:-:S13]  /*22b0*/  ISETP.NE.AND P1, PT, R80, 0x3, PT ;  /* 0x000000035000780c */ /* 0x000fda0003f25270 */
[----:B------:R-:W-:Y:S05]  /*22c0*/  @!P1 BRA `(.L_x_34) ;  /* 0x0000000000049947 */ /* 0x000fea0003800000 */
[----:B------:R-:W-:Y:S01]  /*22d0*/  BPT.TRAP 0x1 ;  /* 0x000000040000795c */ /* 0x000fe20000300000 */
.L_x_34:
[----:B------:R-:W-:Y:S01]  /*22e0*/  VOTEU.ANY UP0, P0 ;  /* 0x00000000003f7886 */ /* 0x000fe20000000100 */
[----:B------:R-:W-:Y:S01]  /*22f0*/  UISETP.LT.AND UP1, UPT, UR9, 0x1, UPT ;  /* 0x000000010900788c */ /* 0x000fe2000bf21270 */
[----:B------:R-:W-:Y:S01]  /*2300*/  IMAD.U32 R7, RZ, RZ, UR18 ;  /* 0x00000012ff077e24 */ /* 0x000fe2000f8e00ff */
[----:B------:R-:W-:Y:S02]  /*2310*/  ISETP.GT.U32.AND P1, PT, R2, 0x1, PT ;  /* 0x000000010200780c */ /* 0x000fe40003f24070 */
[----:B------:R-:W-:-:S04]  /*2320*/  @UP0 USEL UR6, UR9, 0x1, UP1 ;  /* 0x0000000109060887 */ /* 0x000fc80008800000 */
[----:B------:R-:W-:-:S06]  /*2330*/  @UP0 UIADD3 UR6, UR5, UR9, -UR6 ;  /* 0x0000000905060290 */ /* 0x000fcc000fffe806 */
[----:B------:R-:W-:-:S04]  /*2340*/  IMAD.U32 R6, RZ, RZ, UR6 ;  /* 0x00000006ff067e24 */ /* 0x000fc8000f8e00ff */
[----:B------:R-:W-:-:S05]  /*2350*/  @P0 IMAD.SHL.U32 R6, R6, 0x8, RZ ;  /* 0x0000000806060824 */ /* 0x000fca00078e00ff */
[----:B------:R-:W-:-:S04]  /*2360*/  @P0 LOP3.LUT R6, R6, 0x18, RZ, 0xc0, !PT ;  /* 0x0000001806060812 */ /* 0x000fc800078ec0ff */
[----:B------:R-:W-:-:S04]  /*2370*/  @P0 IADD3 R6, R7, 0x20, R6 ;  /* 0x0000002007060810 */ /* 0x000fc80007ffe006 */
[----:B------:R-:W-:-:S04]  /*2380*/  @P0 PRMT R6, R3, 0x654, R6 ;  /* 0x0000065403060816 */ /* 0x000fc80000000006 */
[----:B------:R0:W-:Y:S01]  /*2390*/  @P0 SYNCS.ARRIVE.TRANS64.RED.A1T0 RZ, [R6+URZ], RZ ;  /* 0x000000ff06ff09a7 */ /* 0x0001e2000810043f */
[----:B------:R-:W-:Y:S05]  /*23a0*/  @P1 BRA `(.L_x_33) ;  /* 0x0000000000041947 */ /* 0x000fea0003800000 */
[----:B------:R-:W-:Y:S01]  /*23b0*/  BPT.TRAP 0x1 ;  /* 0x000000040000795c */ /* 0x000fe20000300000 */
.L_x_33:
[----:B------:R-:W1:Y:S01]  /*23c0*/  LDC R12, c[0x0][0x288] ;  /* 0x0000a200ff0c7b82 */ /* 0x000e620000000800 */
[--C-:B0-----:R-:W-:Y:S01]  /*23d0*/  SHF.R.U32.HI R6, RZ, 0x2, R0.reuse ;  /* 0x00000002ff067819 */ /* 0x101fe20000011600 */
[----:B------:R-:W-:Y:S01]  /*23e0*/  IMAD.SHL.U32 R25, R70, 0x40, RZ ;  /* 0x0000004046197824 */ /* 0x000fe200078e00ff */
[----:B------:R-:W-:Y:S01]  /*23f0*/  LOP3.LUT R8, R0, 0x60, RZ, 0xc0, !PT ;  /* 0x0000006000087812 */ /* 0x000fe200078ec0ff */
[----:B------:R-:W-:Y:S01]  /*2400*/  ULDC UR6, c[0x0][0x284] ;  /* 0x0000a10000067ab9 */ /* 0x000fe20000000800 */
[----:B------:R-:W-:Y:S01]  /*2410*/  SHF.R.U32.HI R9, RZ, 0x7, R0 ;  /* 0x00000007ff097819 */ /* 0x000fe20000011600 */
[----:B------:R-:W-:Y:S01]  /*2420*/  IMAD.WIDE R30, R13, 0x80, RZ ;  /* 0x000000800d1e7825 */ /* 0x000fe200078e02ff */
[----:B------:R-:W-:Y:S02]  /*2430*/  LOP3.LUT R7, R6, 0x7, RZ, 0xc0, !PT ;  /* 0x0000000706077812 */ /* 0x000fe400078ec0ff */
[----:B------:R-:W-:Y:S01]  /*2440*/  SHF.R.U32.HI R8, RZ, 0x1, R8 ;  /* 0x00000001ff087819 */ /* 0x000fe20000011608 */
[----:B------:R-:W-:Y:S01]  /*2450*/  IMAD.MOV.U32 R26, RZ, RZ, -0x1 ;  /* 0xffffffffff1a7424 */ /* 0x000fe200078e00ff */
[----:B------:R-:W-:-:S02]  /*2460*/  LOP3.LUT R6, R9, 0x1, RZ, 0xc0, !PT ;  /* 0x0000000109067812 */ /* 0x000fc400078ec0ff */
[----:B------:R-:W-:Y:S02]  /*2470*/  IADD3 R27, RZ, -R8, -R7 ;  /* 0x80000008ff1b7210 */ /* 0x000fe40007ffe807 */
[----:B------:R-:W-:Y:S01]  /*2480*/  LOP3.LUT R9, R0, 0x3, RZ, 0xc0, !PT ;  /* 0x0000000300097812 */ /* 0x000fe200078ec0ff */
[C---:B------:R-:W-:Y:S02]  /*2490*/  IMAD.SHL.U32 R24, R6.reuse, 0x40, RZ ;  /* 0x0000004006187824 */ /* 0x040fe400078e00ff */
[----:B------:R-:W-:Y:S02]  /*24a0*/  IMAD R27, R6, -0x40, R27 ;  /* 0xffffffc0061b7824 */ /* 0x000fe400078e021b */
[----:B------:R-:W-:Y:S01]  /*24b0*/  IMAD.SHL.U32 R6, R13, 0x80, RZ ;  /* 0x000000800d067824 */ /* 0x000fe200078e00ff */
[----:B------:R-:W-:Y:S02]  /*24c0*/  LOP3.LUT R7, R24, 0x40, R7, 0xe2, !PT ;  /* 0x0000004018077812 */ /* 0x000fe400078ee207 */
[----:B-1----:R-:W-:Y:S01]  /*24d0*/  ISETP.GE.AND P1, PT, R25, R12, PT ;  /* 0x0000000c1900720c */ /* 0x002fe20003f26270 */
[----:B------:R-:W-:Y:S01]  /*24e0*/  IMAD R28, R9, -0x2, R12 ;  /* 0xfffffffe091c7824 */ /* 0x000fe200078e020c */
[----:B------:R-:W-:Y:S01]  /*24f0*/  IADD3 R27, -R6, UR6, R27 ;  /* 0x00000006061b7c10 */ /* 0x000fe2000fffe11b */
[----:B------:R-:W-:Y:S01]  /*2500*/  IMAD.SHL.U32 R12, R0, 0x2, RZ ;  /* 0x00000002000c7824 */ /* 0x000fe200078e00ff */
[----:B------:R-:W-:Y:S01]  /*2510*/  ISETP.GE.OR P1, PT, R6, UR6, P1 ;  /* 0x0000000606007c0c */ /* 0x000fe20008f26670 */
[----:B------:R-:W-:Y:S01]  /*2520*/  IMAD.IADD R28, R28, 0x1, -R25 ;  /* 0x000000011c1c7824 */ /* 0x000fe200078e0a19 */
[----:B------:R-:W-:-:S02]  /*2530*/  LOP3.LUT R33, R30, R7, R8, 0xfe, !PT ;  /* 0x000000071e217212 */ /* 0x000fc400078efe08 */
[----:B------:R-:W-:-:S09]  /*2540*/  LOP3.LUT R12, R25, 0x6, R12, 0xf8, !PT ;  /* 0x00000006190c7812 */ /* 0x000fd200078ef80c */
[----:B------:R-:W-:Y:S05]  /*2550*/  @P1 BRA `(.L_x_35) ;  /* 0x0000002400b01947 */ /* 0x000fea0003800000 */
[----:B------:R-:W0:Y:S01]  /*2560*/  LDC.64 R24, c[0x0][0x5c8] ;  /* 0x00017200ff187b82 */ /* 0x000e220000000a00 */
[----:B------:R-:W-:Y:S01]  /*2570*/  SHF.R.S32.HI R32, RZ, 0x1f, R71 ;  /* 0x0000001fff207819 */ /* 0x000fe20000011447 */
[----:B------:R-:W-:Y:S01]  /*2580*/  ULDC.64 UR6, c[0x0][0x5d0] ;  /* 0x0001740000067ab9 */ /* 0x000fe20000000a00 */
[----:B------:R-:W-:Y:S01]  /*2590*/  SHF.R.S32.HI R13, RZ, 0x1f, R12 ;  /* 0x0000001fff0d7819 */ /* 0x000fe2000001140c */
[----:B------:R-:W-:Y:S02]  /*25a0*/  BSSY B0, `(.L_x_35) ;  /* 0x0000267000007945 */ /* 0x000fe40003800000 */
[----:B------:R-:W-:-:S04]  /*25b0*/  IMAD R6, R32, UR6, RZ ;  /* 0x0000000620067c24 */ /* 0x000fc8000f8e02ff */
[C---:B------:R-:W-:Y:S02]  /*25c0*/  IMAD R9, R71.reuse, UR7, R6 ;  /* 0x0000000747097c24 */ /* 0x040fe4000f8e0206 */
[----:B------:R-:W-:Y:S01]  /*25d0*/  IMAD.WIDE.U32 R6, R71, UR6, R12 ;  /* 0x0000000647067c25 */ /* 0x000fe2000f8e000c */
[----:B------:R-:W-:-:S03]  /*25e0*/  ULDC.64 UR6, c[0x0][0x5c0] ;  /* 0x0001700000067ab9 */ /* 0x000fc60000000a00 */
[----:B------:R-:W-:Y:S02]  /*25f0*/  IMAD.IADD R7, R7, 0x1, R9 ;  /* 0x0000000107077824 */ /* 0x000fe400078e0209 */
[-C--:B0-----:R-:W-:Y:S02]  /*2600*/  IMAD R8, R31, R24.reuse, RZ ;  /* 0x000000181f087224 */ /* 0x081fe400078e02ff */
[----:B------:R-:W-:-:S04]  /*2610*/  IMAD.WIDE.U32 R6, R33, R24, R6 ;  /* 0x0000001821067225 */ /* 0x000fc800078e0006 */
[----:B------:R-:W-:Y:S01]  /*2620*/  IMAD R9, R33, R25, R8 ;  /* 0x0000001921097224 */ /* 0x000fe200078e0208 */
[----:B------:R-:W-:Y:S02]  /*2630*/  LEA R8, P1, R24, R6, 0x3 ;  /* 0x0000000618087211 */ /* 0x000fe400078218ff */
[----:B------:R-:W-:Y:S01]  /*2640*/  IADD3 R6, P2, R6, UR6, RZ ;  /* 0x0000000606067c10 */ /* 0x000fe2000ff5e0ff */
[----:B------:R-:W-:Y:S01]  /*2650*/  IMAD.IADD R7, R7, 0x1, R9 ;  /* 0x0000000107077824 */ /* 0x000fe200078e0209 */
[----:B------:R-:W-:-:S04]  /*2660*/  IADD3 R8, P3, R8, UR6, RZ ;  /* 0x0000000608087c10 */ /* 0x000fc8000ff7e0ff */
[----:B------:R-:W-:Y:S02]  /*2670*/  LEA.HI.X R9, R24, R7, R25, 0x3, P1 ;  /* 0x0000000718097211 */ /* 0x000fe400008f1c19 */
[----:B---3-5:R-:W-:Y:S02]  /*2680*/  FSETP.NEU.AND P1, PT, R11, RZ, PT ;  /* 0x000000ff0b00720b */ /* 0x028fe40003f2d000 */
[----:B------:R-:W-:Y:S02]  /*2690*/  IADD3.X R7, R7, UR7, RZ, P2, !PT ;  /* 0x0000000707077c10 */ /* 0x000fe400097fe4ff */
[----:B------:R-:W-:-:S09]  /*26a0*/  IADD3.X R9, R9, UR7, RZ, P3, !PT ;  /* 0x0000000709097c10 */ /* 0x000fd20009ffe4ff */
[----:B------:R-:W-:Y:S05]  /*26b0*/  @!P1 BRA `(.L_x_36) ;  /* 0x0000001c00149947 */ /* 0x000fea0003800000 */
[----:B------:R-:W-:Y:S01]  /*26c0*/  ULDC.64 UR6, c[0x0][0x5b8] ;  /* 0x00016e0000067ab9 */ /* 0x000fe20000000a00 */
[----:B------:R-:W-:Y:S01]  /*26d0*/  ISETP.GE.AND P2, PT, R28, 0x1, PT ;  /* 0x000000011c00780c */ /* 0x000fe20003f46270 */
[----:B------:R-:W-:Y:S01]  /*26e0*/  IMAD R32, R32, UR6, RZ ;  /* 0x0000000620207c24 */ /* 0x000fe2000f8e02ff */
[----:B------:R-:W-:Y:S01]  /*26f0*/  ULDC.64 UR10, c[0x0][0x5a8] ;  /* 0x00016a00000a7ab9 */ /* 0x000fe20000000a00 */
[----:B------:R-:W-:Y:S01]  /*2700*/  IMAD.WIDE.U32 R24, R71, UR6, R12 ;  /* 0x0000000647187c25 */ /* 0x000fe2000f8e000c */
[----:B------:R-:W-:Y:S01]  /*2710*/  ISETP.LT.OR P5, PT, R27, 0x1, !P2 ;  /* 0x000000011b00780c */ /* 0x000fe200057a1670 */
[----:B------:R-:W-:Y:S02]  /*2720*/  BSSY B1, `(.L_x_37) ;  /* 0x000000c000017945 */ /* 0x000fe40003800000 */
[----:B------:R-:W-:Y:S01]  /*2730*/  IMAD R71, R71, UR7, R32 ;  /* 0x0000000747477c24 */ /* 0x000fe2000f8e0220 */
[----:B------:R-:W-:Y:S02]  /*2740*/  ULDC.64 UR6, c[0x0][0x5b0] ;  /* 0x00016c0000067ab9 */ /* 0x000fe40000000a00 */
[----:B------:R-:W-:-:S02]  /*2750*/  IMAD R29, R31, UR6, RZ ;  /* 0x000000061f1d7c24 */ /* 0x000fc4000f8e02ff */
[----:B------:R-:W-:Y:S02]  /*2760*/  IMAD.IADD R25, R25, 0x1, R71 ;  /* 0x0000000119197824 */ /* 0x000fe400078e0247 */
[C---:B------:R-:W-:Y:S02]  /*2770*/  IMAD R29, R33.reuse, UR7, R29 ;  /* 0x00000007211d7c24 */ /* 0x040fe4000f8e021d */
[----:B------:R-:W-:-:S03]  /*2780*/  IMAD.WIDE.U32 R12, R33, UR6, R24 ;  /* 0x00000006210c7c25 */ /* 0x000fc6000f8e0018 */
[----:B------:R-:W-:-:S04]  /*2790*/  IADD3 R12, P1, R12, UR10, RZ ;  /* 0x0000000a0c0c7c10 */ /* 0x000fc8000ff3e0ff */
[--C-:B------:R-:W-:Y:S02]  /*27a0*/  IADD3.X R13, R13, UR11, R29.reuse, P1, !PT ;  /* 0x0000000b0d0d7c10 */ /* 0x100fe40008ffe41d */
[----:B------:R-:W-:Y:S01]  /*27b0*/  PRMT R29, RZ, 0x7610, R29 ;  /* 0x00007610ff1d7816 */ /* 0x000fe2000000001d */
[----:B------:R-:W-:Y:S06]  /*27c0*/  @P5 BRA `(.L_x_38) ;  /* 0x0000000000045947 */ /* 0x000fec0003800000 */
[----:B------:R0:W5:Y:S02]  /*27d0*/  LDG.E.U8 R29, desc[UR16][R12.64] ;  /* 0x000000100c1d7981 */ /* 0x000164000c1e1100 */
.L_x_38:
[----:B------:R-:W-:Y:S05]  /*27e0*/  BSYNC B1 ;  /* 0x0000000000017941 */ /* 0x000fea0003800000 */
.L_x_37:
[----:B-----5:R-:W-:Y:S01]  /*27f0*/  LOP3.LUT R29, R29, 0xff, RZ, 0xc0, !PT ;  /* 0x000000ff1d1d7812 */ /* 0x020fe200078ec0ff */
[----:B------:R-:W-:Y:S01]  /*2800*/  BSSY B1, `(.L_x_39) ;  /* 0x000000c000017945 */ /* 0x000fe20003800000 */
[----:B------:R-:W-:Y:S02]  /*2810*/  ISETP.GE.AND P1, PT, R28, 0x2, PT ;  /* 0x000000021c00780c */ /* 0x000fe40003f26270 */
[----:B------:R-:W-:Y:S02]  /*2820*/  F2FP.F16.E4M3.UNPACK_B R29, R29 ;  /* 0x0000001dff1d723e */ /* 0x000fe400020006ff */
[----:B------:R-:W-:-:S03]  /*2830*/  ISETP.LT.OR P3, PT, R27, 0x1, !P1 ;  /* 0x000000011b00780c */ /* 0x000fc60004f61670 */
[----:B------:R-:W-:Y:S01]  /*2840*/  HADD2.F32 R32, -RZ, R29.H0_H0 ;  /* 0x2000001dff207230 */ /* 0x000fe20000004100 */
[----:B------:R-:W-:-:S04]  /*2850*/  PRMT R29, RZ, 0x7610, R29 ;  /* 0x00007610ff1d7816 */ /* 0x000fc8000000001d */
[----:B------:R-:W-:-:S04]  /*2860*/  FMUL R32, R32, R11 ;  /* 0x0000000b20207220 */ /* 0x000fc80000400000 */
[----:B--2---:R-:W-:-:S05]  /*2870*/  FFMA R32, R79, R10, R32 ;  /* 0x0000000a4f207223 */ /* 0x004fca0000000020 */
[----:B------:R-:W-:-:S05]  /*2880*/  F2FP.SATFINITE.E4M3.F32.PACK_AB_MERGE_C R35, RZ, R32, RZ ;  /* 0x00000020ff23723e */ /* 0x000fca00048070ff */
[----:B------:R1:W-:Y:S01]  /*2890*/  @!P5 STG.E.U8 desc[UR16][R6.64], R35 ;  /* 0x000000230600d986 */ /* 0x0003e2000c101110 */
[----:B------:R-:W-:Y:S05]  /*28a0*/  @P3 BRA `(.L_x_40) ;  /* 0x0000000000043947 */ /* 0x000fea0003800000 */
[----:B------:R2:W5:Y:S02]  /*28b0*/  LDG.E.U8 R29, desc[UR16][R12.64+0x1] ;  /* 0x000001100c1d7981 */ /* 0x000564000c1e1100 */
.L_x_40:
[----:B------:R-:W-:Y:S05]  /*28c0*/  BSYNC B1 ;  /* 0x0000000000017941 */ /* 0x000fea0003800000 */
.L_x_39:
[----:B-----5:R-:W-:Y:S01]  /*28d0*/  LOP3.LUT R29, R29, 0xff, RZ, 0xc0, !PT ;  /* 0x000000ff1d1d7812 */ /* 0x020fe200078ec0ff */
[----:B------:R-:W-:Y:S01]  /*28e0*/  BSSY B1, `(.L_x_41) ;  /* 0x0000012000017945 */ /* 0x000fe20003800000 */
[----:B------:R-:W-:Y:S02]  /*28f0*/  IADD3 R33, P5, R33, 0x8, RZ ;  /* 0x0000000821217810 */ /* 0x000fe40007fbe0ff */
[----:B------:R-:W-:Y:S02]  /*2900*/  F2FP.F16.E4M3.UNPACK_B R29, R29 ;  /* 0x0000001dff1d723e */ /* 0x000fe400020006ff */
[----:B------:R-:W-:Y:S01]  /*2910*/  ISETP.LT.OR P2, PT, R27, 0x9, !P2 ;  /* 0x000000091b00780c */ /* 0x000fe20005741670 */
[----:B------:R-:W-:Y:S02]  /*2920*/  IMAD.X R31, RZ, RZ, R31, P5 ;  /* 0x000000ffff1f7224 */ /* 0x000fe400028e061f */
[----:B------:R-:W-:Y:S02]  /*2930*/  HADD2.F32 R30, -RZ, R29.H0_H0 ;  /* 0x2000001dff1e7230 */ /* 0x000fe40000004100 */
[----:B------:R-:W-:-:S04]  /*2940*/  IMAD.WIDE.U32 R24, R33, UR6, R24 ;  /* 0x0000000621187c25 */ /* 0x000fc8000f8e0018 */
[----:B------:R-:W-:Y:S01]  /*2950*/  FMUL R29, R30, R11 ;  /* 0x0000000b1e1d7220 */ /* 0x000fe20000400000 */
[----:B------:R-:W-:Y:S01]  /*2960*/  IMAD R30, R31, UR6, RZ ;  /* 0x000000061f1e7c24 */ /* 0x000fe2000f8e02ff */
[----:B------:R-:W-:Y:S02]  /*2970*/  IADD3 R24, P5, R24, UR10, RZ ;  /* 0x0000000a18187c10 */ /* 0x000fe4000ffbe0ff */
[----:B------:R-:W-:Y:S01]  /*2980*/  FFMA R29, R78, R10, R29 ;  /* 0x0000000a4e1d7223 */ /* 0x000fe2000000001d */
[----:B------:R-:W-:-:S04]  /*2990*/  IMAD R33, R33, UR7, R30 ;  /* 0x0000000721217c24 */ /* 0x000fc8000f8e021e */
[----:B------:R-:W-:Y:S02]  /*29a0*/  F2FP.SATFINITE.E4M3.F32.PACK_AB_MERGE_C R31, RZ, R29, RZ ;  /* 0x0000001dff1f723e */ /* 0x000fe400048070ff */
[----:B------:R-:W-:Y:S02]  /*29b0*/  IADD3.X R25, R25, UR11, R33, P5, !PT ;  /* 0x0000000b19197c10 */ /* 0x000fe4000affe421 */
[----:B------:R-:W-:Y:S01]  /*29c0*/  PRMT R29, RZ, 0x7610, R29 ;  /* 0x00007610ff1d7816 */ /* 0x000fe2000000001d */
[----:B------:R3:W-:Y:S01]  /*29d0*/  @!P3 STG.E.U8 desc[UR16][R6.64+0x1], R31 ;  /* 0x0000011f0600b986 */ /* 0x0007e2000c101110 */
[----:B------:R-:W-:Y:S05]  /*29e0*/  @P2 BRA `(.L_x_42) ;  /* 0x0000000000042947 */ /* 0x000fea0003800000 */
[----:B------:R4:W5:Y:S02]  /*29f0*/  LDG.E.U8 R29, desc[UR16][R24.64] ;  /* 0x00000010181d7981 */ /* 0x000964000c1e1100 */
.L_x_42:
[----:B------:R-:W-:Y:S05]  /*2a00*/  BSYNC B1 ;  /* 0x0000000000017941 */ /* 0x000fea0003800000 */
.L_x_41:
[----:B-----5:R-:W-:Y:S01]  /*2a10*/  LOP3.LUT R29, R29, 0xff, RZ, 0xc0, !PT ;  /* 0x000000ff1d1d7812 */ /* 0x020fe200078ec0ff */
[----:B------:R-:W-:Y:S01]  /*2a20*/  BSSY B1, `(.L_x_43) ;  /* 0x000000b000017945 */ /* 0x000fe20003800000 */
[----:B------:R-:W-:Y:S02]  /*2a30*/  ISETP.LT.OR P1, PT, R27, 0x9, !P1 ;  /* 0x000000091b00780c */ /* 0x000fe40004f21670 */
[----:B------:R-:W-:-:S05]  /*2a40*/  F2FP.F16.E4M3.UNPACK_B R29, R29 ;  /* 0x0000001dff1d723e */ /* 0x000fca00020006ff */
[----:B------:R-:W-:Y:S01]  /*2a50*/  HADD2.F32 R30, -RZ, R29.H0_H0 ;  /* 0x2000001dff1e7230 */ /* 0x000fe20000004100 */
[----:B------:R-:W-:-:S04]  /*2a60*/  PRMT R29, RZ, 0x7610, R29 ;  /* 0x00007610ff1d7816 */ /* 0x000fc8000000001d */
[----:B------:R-:W-:-:S04]  /*2a70*/  FMUL R30, R30, R11 ;  /* 0x0000000b1e1e7220 */ /* 0x000fc80000400000 */
[----:B------:R-:W-:-:S05]  /*2a80*/  FFMA R30, R77, R10, R30 ;  /* 0x0000000a4d1e7223 */ /* 0x000fca000000001e */
[----:B---3--:R-:W-:-:S05]  /*2a90*/  F2FP.SATFINITE.E4M3.F32.PACK_AB_MERGE_C R31, RZ, R30, RZ ;  /* 0x0000001eff1f723e */ /* 0x008fca00048070ff */
[----:B------:R3:W-:Y:S01]  /*2aa0*/  @!P2 STG.E.U8 desc[UR16][R8.64], R31 ;  /* 0x0000001f0800a986 */ /* 0x0007e2000c101110 */
[----:B------:R-:W-:Y:S05]  /*2ab0*/  @P1 BRA `(.L_x_44) ;  /* 0x0000000000041947 */ /* 0x000fea0003800000 */
[----:B------:R0:W5:Y:S02]  /*2ac0*/  LDG.E.U8 R29, desc[UR16][R24.64+0x1] ;  /* 0x00000110181d7981 */ /* 0x000164000c1e1100 */
.L_x_44:
[----:B------:R-:W-:Y:S05]  /*2ad0*/  BSYNC B1 ;  /* 0x0000000000017941 */ /* 0x000fea0003800000 */
.L_x_43:
[----:B-----5:R-:W-:Y:S01]  /*2ae0*/  LOP3.LUT R29, R29, 0xff, RZ, 0xc0, !PT ;  /* 0x000000ff1d1d7812 */ /* 0x020fe200078ec0ff */
[----:B------:R-:W-:Y:S01]  /*2af0*/  BSSY B1, `(.L_x_45) ;  /* 0x000000c000017945 */ /* 0x000fe20003800000 */
[----:B------:R-:W-:Y:S02]  /*2b00*/  ISETP.GE.AND P2, PT, R28, 0x9, PT ;  /* 0x000000091c00780c */ /* 0x000fe40003f46270 */
[----:B------:R-:W-:Y:S02]  /*2b10*/  F2FP.F16.E4M3.UNPACK_B R29, R29 ;  /* 0x0000001dff1d723e */ /* 0x000fe400020006ff */
[----:B------:R-:W-:-:S03]  /*2b20*/  ISETP.LT.OR P3, PT, R27, 0x1, !P2 ;  /* 0x000000011b00780c */ /* 0x000fc60005761670 */
[----:B------:R-:W-:-:S05]  /*2b30*/  HADD2.F32 R30, -RZ, R29.H0_H0 ;  /* 0x2000001dff1e7230 */ /* 0x000fca0000004100 */
[----:B------:R-:W-:-:S04]  /*2b40*/  FMUL R29, R30, R11 ;  /* 0x0000000b1e1d7220 */ /* 0x000fc80000400000 */
[----:B------:R-:W-:-:S05]  /*2b50*/  FFMA R29, R76, R10, R29 ;  /* 0x0000000a4c1d7223 */ /* 0x000fca000000001d */
[----:B---3--:R-:W-:Y:S02]  /*2b60*/  F2FP.SATFINITE.E4M3.F32.PACK_AB_MERGE_C R31, RZ, R29, RZ ;  /* 0x0000001dff1f723e */ /* 0x008fe400048070ff */
[----:B------:R-:W-:-:S03]  /*2b70*/  PRMT R29, RZ, 0x7610, R29 ;  /* 0x00007610ff1d7816 */ /* 0x000fc6000000001d */
[----:B------:R3:W-:Y:S01]  /*2b80*/  @!P1 STG.E.U8 desc[UR16][R8.64+0x1], R31 ;  /* 0x0000011f08009986 */ /* 0x0007e2000c101110 */
[----:B------:R-:W-:Y:S05]  /*2b90*/  @P3 BRA `(.L_x_46) ;  /* 0x0000000000043947 */ /* 0x000fea0003800000 */
[----:B------:R0:W5:Y:S02]  /*2ba0*/  LDG.E.U8 R29, desc[UR16][R12.64+0x8] ;  /* 0x000008100c1d7981 */ /* 0x000164000c1e1100 */
.L_x_46:
[----:B------:R-:W-:Y:S05]  /*2bb0*/  BSYNC B1 ;  /* 0x0000000000017941 */ /* 0x000fea0003800000 */
.L_x_45:
        /* <DEDUP_REMOVED lines=13> */
.L_x_48:
[----:B------:R-:W-:Y:S05]  /*2c90*/  BSYNC B1 ;  /* 0x0000000000017941 */ /* 0x000fea0003800000 */
.L_x_47:
[----:B-----5:R-:W-:Y:S01]  /*2ca0*/  LOP3.LUT R29, R29, 0xff, RZ, 0xc0, !PT ;  /* 0x000000ff1d1d7812 */ /* 0x020fe200078ec0ff */
[----:B------:R-:W-:Y:S01]  /*2cb0*/  BSSY B1, `(.L_x_49) ;  /* 0x000000b000017945 */ /* 0x000fe20003800000 */
[----:B------:R-:W-:Y:S02]  /*2cc0*/  ISETP.LT.OR P2, PT, R27, 0x9, !P2 ;  /* 0x000000091b00780c */ /* 0x000fe40005741670 */
[----:B------:R-:W-:-:S05]  /*2cd0*/  F2FP.F16.E4M3.UNPACK_B R29, R29 ;  /* 0x0000001dff1d723e */ /* 0x000fca00020006ff */
        /* <DEDUP_REMOVED lines=8> */
.L_x_50:
[----:B------:R-:W-:Y:S05]  /*2d60*/  BSYNC B1 ;  /* 0x0000000000017941 */ /* 0x000fea0003800000 */
.L_x_49:
        /* <DEDUP_REMOVED lines=12> */
.L_x_52:
[----:B------:R-:W-:Y:S05]  /*2e30*/  BSYNC B1 ;  /* 0x0000000000017941 */ /* 0x000fea0003800000 */
.L_x_51:
        /* <DEDUP_REMOVED lines=13> */
.L_x_54:
[----:B------:R-:W-:Y:S05]  /*2f10*/  BSYNC B1 ;  /* 0x0000000000017941 */ /* 0x000fea0003800000 */
.L_x_53:
        /* <DEDUP_REMOVED lines=13> */
.L_x_56:
[----:B------:R-:W-:Y:S05]  /*2ff0*/  BSYNC B1 ;  /* 0x0000000000017941 */ /* 0x000fea0003800000 */
.L_x_55:
        /* <DEDUP_REMOVED lines=12> */
.L_x_58:
[----:B------:R-:W-:Y:S05]  /*30c0*/  BSYNC B1 ;  /* 0x0000000000017941 */ /* 0x000fea0003800000 */
.L_x_57:
        /* <DEDUP_REMOVED lines=12> */
.L_x_60:
[----:B------:R-:W-:Y:S05]  /*3190*/  BSYNC B1 ;  /* 0x0000000000017941 */ /* 0x000fea0003800000 */
.L_x_59:
        /* <DEDUP_REMOVED lines=13> */
.L_x_62:
[----:B------:R-:W-:Y:S05]  /*3270*/  BSYNC B1 ;  /* 0x0000000000017941 */ /* 0x000fea0003800000 */
.L_x_61:
        /* <DEDUP_REMOVED lines=13> */
.L_x_64:
[----:B------:R-:W-:Y:S05]  /*3350*/  BSYNC B1 ;  /* 0x0000000000017941 */ /* 0x000fea0003800000 */
.L_x_63:
        /* <DEDUP_REMOVED lines=12> */
.L_x_66:
[----:B------:R-:W-:Y:S05]  /*3420*/  BSYNC B1 ;  /* 0x0000000000017941 */ /* 0x000fea0003800000 */
.L_x_65:
        /* <DEDUP_REMOVED lines=12> */
.L_x_68:
[----:B------:R-:W-:Y:S05]  /*34f0*/  BSYNC B1 ;  /* 0x0000000000017941 */ /* 0x000fea0003800000 */
.L_x_67:
        /* <DEDUP_REMOVED lines=13> */
.L_x_70:
[----:B------:R-:W-:Y:S05]  /*35d0*/  BSYNC B1 ;  /* 0x0000000000017941 */ /* 0x000fea0003800000 */
.L_x_69:
        /* <DEDUP_REMOVED lines=13> */
.L_x_72:
[----:B------:R-:W-:Y:S05]  /*36b0*/  BSYNC B1 ;  /* 0x0000000000017941 */ /* 0x000fea0003800000 */
.L_x_71:
        /* <DEDUP_REMOVED lines=12> */
.L_x_74:
[----:B------:R-:W-:Y:S05]  /*3780*/  BSYNC B1 ;  /* 0x0000000000017941 */ /* 0x000fea0003800000 */
.L_x_73:
        /* <DEDUP_REMOVED lines=12> */
.L_x_76:
[----:B------:R-:W-:Y:S05]  /*3850*/  BSYNC B1 ;  /* 0x0000000000017941 */ /* 0x000fea0003800000 */
.L_x_75:
        /* <DEDUP_REMOVED lines=13> */
.L_x_78:
[----:B------:R-:W-:Y:S05]  /*3930*/  BSYNC B1 ;  /* 0x0000000000017941 */ /* 0x000fea0003800000 */
.L_x_77:
        /* <DEDUP_REMOVED lines=13> */
.L_x_80:
[----:B------:R-:W-:Y:S05]  /*3a10*/  BSYNC B1 ;  /* 0x0000000000017941 */ /* 0x000fea0003800000 */
.L_x_79:
        /* <DEDUP_REMOVED lines=12> */
.L_x_82:
[----:B------:R-:W-:Y:S05]  /*3ae0*/  BSYNC B1 ;  /* 0x0000000000017941 */ /* 0x000fea0003800000 */
.L_x_81:
[----:B-----5:R-:W-:Y:S01]  /*3af0*/  LOP3.LUT R29, R29, 0xff, RZ, 0xc0, !PT ;  /* 0x000000ff1d1d7812 */ /* 0x020fe200078ec0ff */
[----:B------:R-:W-:Y:S01]  /*3b00*/  BSSY B1, `(.L_x_83) ;  /* 0x000000b000017945 */ /* 0x000fe20003800000 */
[----:B------:R-:W-:Y:S02]  /*3b10*/  ISETP.LT.OR P1, PT, R27, 0x9, !P1 ;  /* 0x000000091b00780c */ /* 0x000fe40004f21670 */
[----:B------:R-:W-:-:S05]  /*3b20*/  F2FP.F16.E4M3.UNPACK_B R29, R29 ;  /* 0x0000001dff1d723e */ /* 0x000fca00020006ff */
[----:B------:R-:W-:-:S05]  /*3b30*/  HADD2.F32 R30, -RZ, R29.H0_H0 ;  /* 0x2000001dff1e7230 */ /* 0x000fca0000004100 */
[----:B------:R-:W-:-:S04]  /*3b40*/  FMUL R30, R30, R11 ;  /* 0x0000000b1e1e7220 */ /* 0x000fc80000400000 */
[----:B------:R-:W-:Y:S01]  /*3b50*/  FFMA R30, R23, R10, R30 ;  /* 0x0000000a171e7223 */ /* 0x000fe2000000001e */
[----:B------:R-:W-:-:S04]  /*3b60*/  PRMT R23, RZ, 0x7610, R23 ;  /* 0x00007610ff177816 */ /* 0x000fc80000000017 */
[----:B------:R-:W-:-:S05]  /*3b70*/  F2FP.SATFINITE.E4M3.F32.PACK_AB_MERGE_C R29, RZ, R30, RZ ;  /* 0x0000001eff1d723e */ /* 0x000fca00048070ff */
[----:B------:R0:W-:Y:S01]  /*3b80*/  @!P2 STG.E.U8 desc[UR16][R8.64+0x28], R29 ;  /* 0x0000281d0800a986 */ /* 0x0001e2000c101110 */
[----:B------:R-:W-:Y:S05]  /*3b90*/  @P1 BRA `(.L_x_84) ;  /* 0x0000000000041947 */ /* 0x000fea0003800000 */
[----:B------:R0:W5:Y:S02]  /*3ba0*/  LDG.E.U8 R23, desc[UR16][R24.64+0x29] ;  /* 0x0000291018177981 */ /* 0x000164000c1e1100 */
.L_x_84:
[----:B------:R-:W-:Y:S05]  /*3bb0*/  BSYNC B1 ;  /* 0x0000000000017941 */ /* 0x000fea0003800000 */
.L_x_83:
[----:B-----5:R-:W-:Y:S01]  /*3bc0*/  LOP3.LUT R23, R23, 0xff, RZ, 0xc0, !PT ;  /* 0x000000ff17177812 */ /* 0x020fe200078ec0ff */
[----:B------:R-:W-:Y:S01]  /*3bd0*/  BSSY B1, `(.L_x_85) ;  /* 0x000000c000017945 */ /* 0x000fe20003800000 */
[----:B------:R-:W-:Y:S02]  /*3be0*/  ISETP.GE.AND P2, PT, R28, 0x31, PT ;  /* 0x000000311c00780c */ /* 0x000fe40003f46270 */
[----:B------:R-:W-:Y:S02]  /*3bf0*/  F2FP.F16.E4M3.UNPACK_B R23, R23 ;  /* 0x00000017ff17723e */ /* 0x000fe400020006ff */
[----:B------:R-:W-:-:S03]  /*3c00*/  ISETP.LT.OR P3, PT, R27, 0x1, !P2 ;  /* 0x000000011b00780c */ /* 0x000fc60005761670 */
        /* <DEDUP_REMOVED lines=8> */
.L_x_86:
[----:B------:R-:W-:Y:S05]  /*3c90*/  BSYNC B1 ;  /* 0x0000000000017941 */ /* 0x000fea0003800000 */
.L_x_85:
        /* <DEDUP_REMOVED lines=9> */
[----:B0-----:R-:W-:-:S05]  /*3d30*/  F2FP.SATFINITE.E4M3.F32.PACK_AB_MERGE_C R23, RZ, R22, RZ ;  /* 0x00000016ff17723e */ /* 0x001fca00048070ff */
[----:B------:R0:W-:Y:S01]  /*3d40*/  @!P3 STG.E.U8 desc[UR16][R6.64+0x30], R23 ;  /* 0x000030170600b986 */ /* 0x0001e2000c101110 */
[----:B------:R-:W-:Y:S05]  /*3d50*/  @P5 BRA `(.L_x_88) ;  /* 0x0000000000045947 */ /* 0x000fea0003800000 */
[----:B------:R0:W5:Y:S02]  /*3d60*/  LDG.E.U8 R21, desc[UR16][R12.64+0x31] ;  /* 0x000031100c157981 */ /* 0x000164000c1e1100 */
.L_x_88:
[----:B------:R-:W-:Y:S05]  /*3d70*/  BSYNC B1 ;  /* 0x0000000000017941 */ /* 0x000fea0003800000 */
.L_x_87:
        /* <DEDUP_REMOVED lines=12> */
.L_x_90:
[----:B------:R-:W-:Y:S05]  /*3e40*/  BSYNC B1 ;  /* 0x0000000000017941 */ /* 0x000fea0003800000 */
.L_x_89:
        /* <DEDUP_REMOVED lines=12> */
.L_x_92:
[----:B------:R-:W-:Y:S05]  /*3f10*/  BSYNC B1 ;  /* 0x0000000000017941 */ /* 0x000fea0003800000 */
.L_x_91:
        /* <DEDUP_REMOVED lines=13> */
.L_x_94:
[----:B------:R-:W-:Y:S05]  /*3ff0*/  BSYNC B1 ;  /* 0x0000000000017941 */ /* 0x000fea0003800000 */
.L_x_93:
        /* <DEDUP_REMOVED lines=13> */
.L_x_96:
[----:B------:R-:W-:Y:S05]  /*40d0*/  BSYNC B1 ;  /* 0x0000000000017941 */ /* 0x000fea0003800000 */
.L_x_95:
[----:B-----5:R-:W-:Y:S01]  /*40e0*/  LOP3.LUT R17, R17, 0xff, RZ, 0xc0, !PT ;  /* 0x000000ff11117812 */ /* 0x020fe200078ec0ff */
[----:B------:R-:W-:Y:S01]  /*40f0*/  BSSY B1, `(.L_x_97) ;  /* 0x000000b000017945 */ /* 0x000fe20003800000 */
[----:B------:R-:W-:Y:S02]  /*4100*/  ISETP.LT.OR P2, PT, R27, 0x9, !P2 ;  /* 0x000000091b00780c */ /* 0x000fe40005741670 */
[----:B------:R-:W-:-:S05]  /*4110*/  F2FP.F16.E4M3.UNPACK_B R17, R17 ;  /* 0x00000011ff11723e */ /* 0x000fca00020006ff */
[----:B0-2---:R-:W-:-:S05]  /*4120*/  HADD2.F32 R12, -RZ, R17.H0_H0 ;  /* 0x20000011ff0c7230 */ /* 0x005fca0000004100 */
[----:B------:R-:W-:Y:S01]  /*4130*/  FMUL R13, R12, R11 ;  /* 0x0000000b0c0d7220 */ /* 0x000fe20000400000 */
[----:B------:R-:W-:-:S03]  /*4140*/  PRMT R12, RZ, 0x7610, R12 ;  /* 0x00007610ff0c7816 */ /* 0x000fc6000000000c */
[----:B------:R-:W-:-:S05]  /*4150*/  FFMA R13, R16, R10, R13 ;  /* 0x0000000a100d7223 */ /* 0x000fca000000000d */
[----:B------:R-:W-:-:S05]  /*4160*/  F2FP.SATFINITE.E4M3.F32.PACK_AB_MERGE_C R13, RZ, R13, RZ ;  /* 0x0000000dff0d723e */ /* 0x000fca00048070ff */
[----:B------:R0:W-:Y:S01]  /*4170*/  @!P5 STG.E.U8 desc[UR16][R6.64+0x39], R13 ;  /* 0x0000390d0600d986 */ /* 0x0001e2000c101110 */
[----:B------:R-:W-:Y:S05]  /*4180*/  @P2 BRA `(.L_x_98) ;  /* 0x0000000000042947 */ /* 0x000fea0003800000 */
[----:B------:R2:W5:Y:S02]  /*4190*/  LDG.E.U8 R12, desc[UR16][R24.64+0x38] ;  /* 0x00003810180c7981 */ /* 0x000564000c1e1100 */
.L_x_98:
[----:B------:R-:W-:Y:S05]  /*41a0*/  BSYNC B1 ;  /* 0x0000000000017941 */ /* 0x000fea0003800000 */
.L_x_97:
[----:B-----5:R-:W-:Y:S01]  /*41b0*/  LOP3.LUT R12, R12, 0xff, RZ, 0xc0, !PT ;  /* 0x000000ff0c0c7812 */ /* 0x020fe200078ec0ff */
[----:B------:R-:W-:Y:S01]  /*41c0*/  BSSY B1, `(.L_x_99) ;  /* 0x000000b000017945 */ /* 0x000fe20003800000 */
[----:B------:R-:W-:Y:S02]  /*41d0*/  ISETP.LT.OR P1, PT, R27, 0x9, !P1 ;  /* 0x000000091b00780c */ /* 0x000fe40004f21670 */
[----:B------:R-:W-:Y:S02]  /*41e0*/  F2FP.F16.E4M3.UNPACK_B R12, R12 ;  /* 0x0000000cff0c723e */ /* 0x000fe400020006ff */
[----:B01-3--:R-:W-:-:S03]  /*41f0*/  PRMT R6, RZ, 0x7610, R6 ;  /* 0x00007610ff067816 */ /* 0x00bfc60000000006 */
[----:B------:R-:W-:-:S05]  /*4200*/  HADD2.F32 R12, -RZ, R12.H0_H0 ;  /* 0x2000000cff0c7230 */ /* 0x000fca0000004100 */
[----:B------:R-:W-:-:S04]  /*4210*/  FMUL R12, R12, R11 ;  /* 0x0000000b0c0c7220 */ /* 0x000fc80000400000 */
[----:B------:R-:W-:-:S05]  /*4220*/  FFMA R12, R15, R10, R12 ;  /* 0x0000000a0f0c7223 */ /* 0x000fca000000000c */
[----:B------:R-:W-:-:S05]  /*4230*/  F2FP.SATFINITE.E4M3.F32.PACK_AB_MERGE_C R7, RZ, R12, RZ ;  /* 0x0000000cff07723e */ /* 0x000fca00048070ff */
[----:B------:R0:W-:Y:S01]  /*4240*/  @!P2 STG.E.U8 desc[UR16][R8.64+0x38], R7 ;  /* 0x000038070800a986 */ /* 0x0001e2000c101110 */
[----:B------:R-:W-:Y:S05]  /*4250*/  @P1 BRA `(.L_x_100) ;  /* 0x0000000000041947 */ /* 0x000fea0003800000 */
[----:B------:R1:W5:Y:S02]  /*4260*/  LDG.E.U8 R6, desc[UR16][R24.64+0x39] ;  /* 0x0000391018067981 */ /* 0x000364000c1e1100 */
.L_x_100:
[----:B------:R-:W-:Y:S05]  /*4270*/  BSYNC B1 ;  /* 0x0000000000017941 */ /* 0x000fea0003800000 */
.L_x_99:
[----:B------:R-:W-:Y:S05]  /*4280*/  @P1 BRA `(.L_x_101) ;  /* 0x0000000800601947 */ /* 0x000fea0003800000 */
[----:B-----5:R-:W-:-:S04]  /*4290*/  LOP3.LUT R6, R6, 0xff, RZ, 0xc0, !PT ;  /* 0x000000ff06067812 */ /* 0x020fc800078ec0ff */
[----:B------:R-:W-:-:S05]  /*42a0*/  F2FP.F16.E4M3.UNPACK_B R6, R6 ;  /* 0x00000006ff06723e */ /* 0x000fca00020006ff */
[----:B------:R-:W-:-:S05]  /*42b0*/  HADD2.F32 R6, -RZ, R6.H0_H0 ;  /* 0x20000006ff067230 */ /* 0x000fca0000004100 */
[----:B0-----:R-:W-:-:S04]  /*42c0*/  FMUL R7, R6, R11 ;  /* 0x0000000b06077220 */ /* 0x001fc80000400000 */
[----:B------:R-:W-:-:S05]  /*42d0*/  FFMA R7, R14, R10, R7 ;  /* 0x0000000a0e077223 */ /* 0x000fca0000000007 */
[----:B------:R-:W-:-:S05]  /*42e0*/  F2FP.SATFINITE.E4M3.F32.PACK_AB_MERGE_C R7, RZ, R7, RZ ;  /* 0x00000007ff07723e */ /* 0x000fca00048070ff */
[----:B------:R3:W-:Y:S01]  /*42f0*/  STG.E.U8 desc[UR16][R8.64+0x39], R7 ;  /* 0x0000390708007986 */ /* 0x0007e2000c101110 */
[----:B------:R-:W-:Y:S05]  /*4300*/  BRA `(.L_x_101) ;  /* 0x0000000800407947 */ /* 0x000fea0003800000 */
.L_x_36:
[----:B------:R-:W-:Y:S01]  /*4310*/  ISETP.GE.AND P1, PT, R28, 0x2, PT ;  /* 0x000000021c00780c */ /* 0x000fe20003f26270 */
[-C--:B--2---:R-:W-:Y:S01]  /*4320*/  FMUL R78, R78, R10.reuse ;  /* 0x0000000a4e4e7220 */ /* 0x084fe20000400000 */
[----:B------:R-:W-:Y:S01]  /*4330*/  ISETP.GE.AND P3, PT, R28, 0x1, PT ;  /* 0x000000011c00780c */ /* 0x000fe20003f66270 */
[-C--:B------:R-:W-:Y:S01]  /*4340*/  FMUL R79, R79, R10.reuse ;  /* 0x0000000a4f4f7220 */ /* 0x080fe20000400000 */
[----:B------:R-:W-:Y:S01]  /*4350*/  ISETP.LT.OR P5, PT, R27, 0x1, !P1 ;  /* 0x000000011b00780c */ /* 0x000fe20004fa1670 */
[-C--:B------:R-:W-:Y:S01]  /*4360*/  FMUL R77, R77, R10.reuse ;  /* 0x0000000a4d4d7220 */ /* 0x080fe20000400000 */
[C---:B------:R-:W-:Y:S01]  /*4370*/  ISETP.LT.OR P2, PT, R27.reuse, 0x1, !P3 ;  /* 0x000000011b00780c */ /* 0x040fe20005f41670 */
[-C--:B------:R-:W-:Y:S01]  /*4380*/  FMUL R76, R76, R10.reuse ;  /* 0x0000000a4c4c7220 */ /* 0x080fe20000400000 */
[----:B------:R-:W-:Y:S01]  /*4390*/  ISETP.LT.OR P3, PT, R27, 0x9, !P3 ;  /* 0x000000091b00780c */ /* 0x000fe20005f61670 */
[----:B------:R-:W-:Y:S01]  /*43a0*/  FMUL R75, R75, R10 ;  /* 0x0000000a4b4b7220 */ /* 0x000fe20000400000 */
[----:B------:R-:W-:Y:S01]  /*43b0*/  F2FP.SATFINITE.E4M3.F32.PACK_AB_MERGE_C R13, RZ, R78, RZ ;  /* 0x0000004eff0d723e */ /* 0x000fe200048070ff */
[-C--:B------:R-:W-:Y:S01]  /*43c0*/  FMUL R74, R74, R10.reuse ;  /* 0x0000000a4a4a7220 */ /* 0x080fe20000400000 */
[----:B------:R-:W-:Y:S01]  /*43d0*/  F2FP.SATFINITE.E4M3.F32.PACK_AB_MERGE_C R79, RZ, R79, RZ ;  /* 0x0000004fff4f723e */ /* 0x000fe200048070ff */
[-C--:B------:R-:W-:Y:S01]  /*43e0*/  FMUL R73, R73, R10.reuse ;  /* 0x0000000a49497220 */ /* 0x080fe20000400000 */
[----:B------:R-:W-:Y:S01]  /*43f0*/  F2FP.SATFINITE.E4M3.F32.PACK_AB_MERGE_C R77, RZ, R77, RZ ;  /* 0x0000004dff4d723e */ /* 0x000fe200048070ff */
[-C--:B------:R-:W-:Y:S01]  /*4400*/  FMUL R72, R72, R10.reuse ;  /* 0x0000000a48487220 */ /* 0x080fe20000400000 */
[----:B------:R-:W-:Y:S01]  /*4410*/  ISETP.LT.OR P1, PT, R27, 0x9, !P1 ;  /* 0x000000091b00780c */ /* 0x000fe20004f21670 */
[----:B------:R0:W-:Y:S01]  /*4420*/  @!P5 STG.E.U8 desc[UR16][R6.64+0x1], R13 ;  /* 0x0000010d0600d986 */ /* 0x0001e2000c101110 */
[C---:B------:R-:W-:Y:S01]  /*4430*/  ISETP.GE.AND P5, PT, R28.reuse, 0x9, PT ;  /* 0x000000091c00780c */ /* 0x040fe20003fa6270 */
[-C--:B------:R-:W-:Y:S01]  /*4440*/  FMUL R69, R69, R10.reuse ;  /* 0x0000000a45457220 */ /* 0x080fe20000400000 */
[----:B------:R-:W-:Y:S01]  /*4450*/  F2FP.SATFINITE.E4M3.F32.PACK_AB_MERGE_C R75, RZ, R75, RZ ;  /* 0x0000004bff4b723e */ /* 0x000fe200048070ff */
[----:B------:R-:W-:Y:S01]  /*4460*/  @!P2 STG.E.U8 desc[UR16][R6.64], R79 ;  /* 0x0000004f0600a986 */ /* 0x000fe2000c101110 */
[----:B------:R-:W-:Y:S01]  /*4470*/  ISETP.GE.AND P2, PT, R28, 0xa, PT ;  /* 0x0000000a1c00780c */ /* 0x000fe20003f46270 */
[----:B------:R-:W-:Y:S01]  /*4480*/  FMUL R68, R68, R10 ;  /* 0x0000000a44447220 */ /* 0x000fe20000400000 */
[----:B------:R-:W-:Y:S01]  /*4490*/  F2FP.SATFINITE.E4M3.F32.PACK_AB_MERGE_C R25, RZ, R74, RZ ;  /* 0x0000004aff19723e */ /* 0x000fe200048070ff */
[----:B------:R-:W-:Y:S01]  /*44a0*/  @!P3 STG.E.U8 desc[UR16][R8.64], R77 ;  /* 0x0000004d0800b986 */ /* 0x000fe2000c101110 */
[----:B------:R-:W-:Y:S01]  /*44b0*/  ISETP.LT.OR P3, PT, R27, 0x1, !P5 ;  /* 0x000000011b00780c */ /* 0x000fe20006f61670 */
[-C--:B------:R-:W-:Y:S01]  /*44c0*/  FMUL R67, R67, R10.reuse ;  /* 0x0000000a43437220 */ /* 0x080fe20000400000 */
[C---:B------:R-:W-:Y:S01]  /*44d0*/  ISETP.LT.OR P6, PT, R27.reuse, 0x1, !P2 ;  /* 0x000000011b00780c */ /* 0x040fe200057c1670 */
[-C--:B------:R-:W-:Y:S01]  /*44e0*/  FMUL R66, R66, R10.reuse ;  /* 0x0000000a42427220 */ /* 0x080fe20000400000 */
[----:B------:R-:W-:Y:S01]  /*44f0*/  ISETP.LT.OR P5, PT, R27, 0x9, !P5 ;  /* 0x000000091b00780c */ /* 0x000fe20006fa1670 */
[----:B------:R-:W-:Y:S01]  /*4500*/  FMUL R65, R65, R10 ;  /* 0x0000000a41417220 */ /* 0x000fe20000400000 */
[----:B0-----:R-:W-:Y:S01]  /*4510*/  F2FP.SATFINITE.E4M3.F32.PACK_AB_MERGE_C R13, RZ, R76, RZ ;  /* 0x0000004cff0d723e */ /* 0x001fe200048070ff */
[-C--:B------:R-:W-:Y:S01]  /*4520*/  FMUL R64, R64, R10.reuse ;  /* 0x0000000a40407220 */ /* 0x080fe20000400000 */
[----:B------:R-:W-:Y:S01]  /*4530*/  F2FP.SATFINITE.E4M3.F32.PACK_AB_MERGE_C R73, RZ, R73, RZ ;  /* 0x00000049ff49723e */ /* 0x000fe200048070ff */
[-C--:B------:R-:W-:Y:S01]  /*4540*/  FMUL R63, R63, R10.reuse ;  /* 0x0000000a3f3f7220 */ /* 0x080fe20000400000 */
[C---:B------:R-:W-:Y:S01]  /*4550*/  ISETP.LT.OR P2, PT, R27.reuse, 0x9, !P2 ;  /* 0x000000091b00780c */ /* 0x040fe20005741670 */
[----:B------:R0:W-:Y:S01]  /*4560*/  @!P1 STG.E.U8 desc[UR16][R8.64+0x1], R13 ;  /* 0x0000010d08009986 */ /* 0x0001e2000c101110 */
[----:B------:R-:W-:Y:S01]  /*4570*/  ISETP.GE.AND P1, PT, R28, 0x12, PT ;  /* 0x000000121c00780c */ /* 0x000fe20003f26270 */
[-C--:B------:R-:W-:Y:S01]  /*4580*/  FMUL R62, R62, R10.reuse ;  /* 0x0000000a3e3e7220 */ /* 0x080fe20000400000 */
[----:B------:R-:W-:Y:S01]  /*4590*/  F2FP.SATFINITE.E4M3.F32.PACK_AB_MERGE_C R69, RZ, R69, RZ ;  /* 0x00000045ff45723e */ /* 0x000fe200048070ff */
[----:B------:R-:W-:Y:S01]  /*45a0*/  @!P3 STG.E.U8 desc[UR16][R6.64+0x8], R75 ;  /* 0x0000084b0600b986 */ /* 0x000fe2000c101110 */
[----:B------:R-:W-:Y:S01]  /*45b0*/  ISETP.GE.AND P3, PT, R28, 0x11, PT ;  /* 0x000000111c00780c */ /* 0x000fe20003f66270 */
[-C--:B------:R-:W-:Y:S01]  /*45c0*/  FMUL R60, R60, R10.reuse ;  /* 0x0000000a3c3c7220 */ /* 0x080fe20000400000 */
[----:B------:R-:W-:Y:S01]  /*45d0*/  F2FP.SATFINITE.E4M3.F32.PACK_AB_MERGE_C R67, RZ, R67, RZ ;  /* 0x00000043ff43723e */ /* 0x000fe200048070ff */
[----:B------:R1:W-:Y:S01]  /*45e0*/  @!P6 STG.E.U8 desc[UR16][R6.64+0x9], R25 ;  /* 0x000009190600e986 */ /* 0x0003e2000c101110 */
[----:B------:R-:W-:Y:S01]  /*45f0*/  ISETP.LT.OR P6, PT, R27, 0x1, !P1 ;  /* 0x000000011b00780c */ /* 0x000fe20004fc1670 */
[-C--:B------:R-:W-:Y:S01]  /*4600*/  FMUL R61, R61, R10.reuse ;  /* 0x0000000a3d3d7220 */ /* 0x080fe20000400000 */
[C---:B------:R-:W-:Y:S01]  /*4610*/  ISETP.LT.OR P1, PT, R27.reuse, 0x9, !P1 ;  /* 0x000000091b00780c */ /* 0x040fe20004f21670 */
[----:B------:R-:W-:Y:S01]  /*4620*/  @!P5 STG.E.U8 desc[UR16][R8.64+0x8], R73 ;  /* 0x000008490800d986 */ /* 0x000fe2000c101110 */
[----:B------:R-:W-:Y:S01]  /*4630*/  ISETP.LT.OR P5, PT, R27, 0x1, !P3 ;  /* 0x000000011b00780c */ /* 0x000fe20005fa1670 */
[-C--:B------:R-:W-:Y:S01]  /*4640*/  FMUL R59, R59, R10.reuse ;  /* 0x0000000a3b3b7220 */ /* 0x080fe20000400000 */
[----:B------:R-:W-:Y:S01]  /*4650*/  ISETP.LT.OR P3, PT, R27, 0x9, !P3 ;  /* 0x000000091b00780c */ /* 0x000fe20005f61670 */
[----:B------:R-:W-:Y:S01]  /*4660*/  FMUL R58, R58, R10 ;  /* 0x0000000a3a3a7220 */ /* 0x000fe20000400000 */
[----:B0-----:R-:W-:Y:S01]  /*4670*/  F2FP.SATFINITE.E4M3.F32.PACK_AB_MERGE_C R13, RZ, R72, RZ ;  /* 0x00000048ff0d723e */ /* 0x001fe200048070ff */
[-C--:B------:R-:W-:Y:S01]  /*4680*/  FMUL R56, R56, R10.reuse ;  /* 0x0000000a38387220 */ /* 0x080fe20000400000 */
[----:B------:R-:W-:Y:S01]  /*4690*/  F2FP.SATFINITE.E4M3.F32.PACK_AB_MERGE_C R65, RZ, R65, RZ ;  /* 0x00000041ff41723e */ /* 0x000fe200048070ff */
[----:B------:R-:W-:Y:S01]  /*46a0*/  FMUL R57, R57, R10 ;  /* 0x0000000a39397220 */ /* 0x000fe20000400000 */
[----:B-1----:R-:W-:Y:S01]  /*46b0*/  F2FP.SATFINITE.E4M3.F32.PACK_AB_MERGE_C R25, RZ, R68, RZ ;  /* 0x00000044ff19723e */ /* 0x002fe200048070ff */
[----:B------:R0:W-:Y:S01]  /*46c0*/  @!P2 STG.E.U8 desc[UR16][R8.64+0x9], R13 ;  /* 0x0000090d0800a986 */ /* 0x0001e2000c101110 */
[C---:B------:R-:W-:Y:S01]  /*46d0*/  ISETP.GE.AND P2, PT, R28.reuse, 0x1a, PT ;  /* 0x0000001a1c00780c */ /* 0x040fe20003f46270 */
        /* <DEDUP_REMOVED lines=11> */
[C---:B------:R-:W-:Y:S01]  /*4790*/  ISETP.LT.OR P3, PT, R27.reuse, 0x1, !P5 ;  /* 0x000000011b00780c */ /* 0x040fe20006f61670 */
        /* <DEDUP_REMOVED lines=17> */
[C---:B------:R-:W-:Y:S01]  /*48b0*/  ISETP.LT.OR P6, PT, R27.reuse, 0x1, !P3 ;  /* 0x000000011b00780c */ /* 0x040fe20005fc1670 */
[----:B------:R-:W-:Y:S01]  /*48c0*/  FMUL R14, R14, R10 ;  /* 0x0000000a0e0e7220 */ /* 0x000fe20000400000 */
[C---:B------:R-:W-:Y:S01]  /*48d0*/  ISETP.LT.OR P3, PT, R27.reuse, 0x9, !P3 ;  /* 0x000000091b00780c */ /* 0x040fe20005f61670 */
[----:B------:R-:W-:Y:S01]  /*48e0*/  @!P5 STG.E.U8 desc[UR16][R8.64+0x18], R63 ;  /* 0x0000183f0800d986 */ /* 0x000fe2000c101110 */
[----:B------:R-:W-:-:S02]  /*48f0*/  ISETP.LT.OR P5, PT, R27, 0x1, !P1 ;  /* 0x000000011b00780c */ /* 0x000fc40004fa1670 */
[----:B0-----:R-:W-:Y:S02]  /*4900*/  F2FP.SATFINITE.E4M3.F32.PACK_AB_MERGE_C R13, RZ, R62, RZ ;  /* 0x0000003eff0d723e */ /* 0x001fe400048070ff */
[----:B------:R-:W-:Y:S02]  /*4910*/  ISETP.LT.OR P1, PT, R27, 0x9, !P1 ;  /* 0x000000091b00780c */ /* 0x000fe40004f21670 */
[----:B------:R-:W-:Y:S01]  /*4920*/  F2FP.SATFINITE.E4M3.F32.PACK_AB_MERGE_C R21, RZ, R21, RZ ;  /* 0x00000015ff15723e */ /* 0x000fe200048070ff */
[----:B------:R0:W-:Y:S01]  /*4930*/  @!P2 STG.E.U8 desc[UR16][R8.64+0x19], R13 ;  /* 0x0000190d0800a986 */ /* 0x0001e2000c101110 */
[----:B-1----:R-:W-:Y:S02]  /*4940*/  F2FP.SATFINITE.E4M3.F32.PACK_AB_MERGE_C R25, RZ, R60, RZ ;  /* 0x0000003cff19723e */ /* 0x002fe400048070ff */
[----:B------:R-:W-:Y:S01]  /*4950*/  ISETP.GE.AND P2, PT, R28, 0x2a, PT ;  /* 0x0000002a1c00780c */ /* 0x000fe20003f46270 */
[----:B------:R-:W-:Y:S01]  /*4960*/  @!P6 STG.E.U8 desc[UR16][R6.64+0x20], R61 ;  /* 0x0000203d0600e986 */ /* 0x000fe2000c101110 */
[----:B------:R-:W-:-:S02]  /*4970*/  F2FP.SATFINITE.E4M3.F32.PACK_AB_MERGE_C R19, RZ, R19, RZ ;  /* 0x00000013ff13723e */ /* 0x000fc400048070ff */
[----:B------:R-:W-:Y:S01]  /*4980*/  F2FP.SATFINITE.E4M3.F32.PACK_AB_MERGE_C R17, RZ, R17, RZ ;  /* 0x00000011ff11723e */ /* 0x000fe200048070ff */
[----:B------:R1:W-:Y:S01]  /*4990*/  @!P5 STG.E.U8 desc[UR16][R6.64+0x21], R25 ;  /* 0x000021190600d986 */ /* 0x0003e2000c101110 */
[----:B------:R-:W-:Y:S02]  /*49a0*/  ISETP.GE.AND P5, PT, R28, 0x29, PT ;  /* 0x000000291c00780c */ /* 0x000fe40003fa6270 */
[----:B------:R-:W-:Y:S01]  /*49b0*/  F2FP.SATFINITE.E4M3.F32.PACK_AB_MERGE_C R15, RZ, R15, RZ ;  /* 0x0000000fff0f723e */ /* 0x000fe200048070ff */
[----:B------:R-:W-:Y:S01]  /*49c0*/  @!P3 STG.E.U8 desc[UR16][R8.64+0x20], R59 ;  /* 0x0000203b0800b986 */ /* 0x000fe2000c101110 */
[C---:B------:R-:W-:Y:S02]  /*49d0*/  ISETP.LT.OR P3, PT, R27.reuse, 0x1, !P2 ;  /* 0x000000011b00780c */ /* 0x040fe40005761670 */
[C---:B------:R-:W-:Y:S02]  /*49e0*/  ISETP.LT.OR P6, PT, R27.reuse, 0x1, !P5 ;  /* 0x000000011b00780c */ /* 0x040fe40006fc1670 */
[----:B------:R-:W-:-:S02]  /*49f0*/  ISETP.LT.OR P5, PT, R27, 0x9, !P5 ;  /* 0x000000091b00780c */ /* 0x000fc40006fa1670 */
[----:B0-----:R-:W-:Y:S02]  /*4a00*/  F2FP.SATFINITE.E4M3.F32.PACK_AB_MERGE_C R13, RZ, R58, RZ ;  /* 0x0000003aff0d723e */ /* 0x001fe400048070ff */
[----:B-1----:R-:W-:Y:S02]  /*4a10*/  F2FP.SATFINITE.E4M3.F32.PACK_AB_MERGE_C R25, RZ, R56, RZ ;  /* 0x00000038ff19723e */ /* 0x002fe400048070ff */
[----:B------:R-:W-:Y:S01]  /*4a20*/  ISETP.LT.OR P2, PT, R27, 0x9, !P2 ;  /* 0x000000091b00780c */ /* 0x000fe20005741670 */
[----:B------:R0:W-:Y:S01]  /*4a30*/  @!P1 STG.E.U8 desc[UR16][R8.64+0x21], R13 ;  /* 0x0000210d08009986 */ /* 0x0001e2000c101110 */
[----:B------:R-:W-:-:S03]  /*4a40*/  ISETP.GE.AND P1, PT, R28, 0x31, PT ;  /* 0x000000311c00780c */ /* 0x000fc60003f26270 */
[----:B------:R1:W-:Y:S01]  /*4a50*/  @!P3 STG.E.U8 desc[UR16][R6.64+0x29], R25 ;  /* 0x000029190600b986 */ /* 0x0003e2000c101110 */
[----:B------:R-:W-:-:S03]  /*4a60*/  ISETP.GE.AND P3, PT, R28, 0x32, PT ;  /* 0x000000321c00780c */ /* 0x000fc60003f66270 */
[----:B------:R-:W-:Y:S01]  /*4a70*/  @!P6 STG.E.U8 desc[UR16][R6.64+0x28], R57 ;  /* 0x000028390600e986 */ /* 0x000fe2000c101110 */
[C---:B------:R-:W-:Y:S02]  /*4a80*/  ISETP.LT.OR P6, PT, R27.reuse, 0x1, !P1 ;  /* 0x000000011b00780c */ /* 0x040fe40004fc1670 */
[C---:B------:R-:W-:Y:S01]  /*4a90*/  ISETP.LT.OR P1, PT, R27.reuse, 0x9, !P1 ;  /* 0x000000091b00780c */ /* 0x040fe20004f21670 */
[----:B------:R-:W-:Y:S01]  /*4aa0*/  @!P5 STG.E.U8 desc[UR16][R8.64+0x28], R23 ;  /* 0x000028170800d986 */ /* 0x000fe2000c101110 */
[C---:B------:R-:W-:Y:S02]  /*4ab0*/  ISETP.LT.OR P5, PT, R27.reuse, 0x1, !P3 ;  /* 0x000000011b00780c */ /* 0x040fe40005fa1670 */
        /* <DEDUP_REMOVED lines=10> */
[----:B------:R2:W-:Y:S01]  /*4b60*/  @!P1 STG.E.U8 desc[UR16][R8.64+0x30], R19 ;  /* 0x0000301308009986 */ /* 0x0005e2000c101110 */
[C---:B------:R-:W-:Y:S02]  /*4b70*/  ISETP.LT.OR P1, PT, R27.reuse, 0x1, !P2 ;  /* 0x000000011b00780c */ /* 0x040fe40005721670 */
[----:B------:R-:W-:Y:S02]  /*4b80*/  ISETP.LT.OR P2, PT, R27, 0x9, !P2 ;  /* 0x000000091b00780c */ /* 0x000fe40005741670 */
[----:B0-----:R-:W-:Y:S02]  /*4b90*/  F2FP.SATFINITE.E4M3.F32.PACK_AB_MERGE_C R13, RZ, R18, RZ ;  /* 0x00000012ff0d723e */ /* 0x001fe400048070ff */
[----:B-1----:R-:W-:-:S03]  /*4ba0*/  F2FP.SATFINITE.E4M3.F32.PACK_AB_MERGE_C R21, RZ, R14, RZ ;  /* 0x0000000eff15723e */ /* 0x002fc600048070ff */
[----:B------:R0:W-:Y:S01]  /*4bb0*/  @!P3 STG.E.U8 desc[UR16][R8.64+0x31], R13 ;  /* 0x0000310d0800b986 */ /* 0x0001e2000c101110 */
[----:B--2---:R-:W-:-:S03]  /*4bc0*/  F2FP.SATFINITE.E4M3.F32.PACK_AB_MERGE_C R19, RZ, R16, RZ ;  /* 0x00000010ff13723e */ /* 0x004fc600048070ff */
[----:B------:R0:W-:Y:S04]  /*4bd0*/  @!P1 STG.E.U8 desc[UR16][R6.64+0x38], R17 ;  /* 0x0000381106009986 */ /* 0x0001e8000c101110 */
[----:B------:R0:W-:Y:S04]  /*4be0*/  @!P5 STG.E.U8 desc[UR16][R6.64+0x39], R19 ;  /* 0x000039130600d986 */ /* 0x0001e8000c101110 */
[----:B------:R0:W-:Y:S04]  /*4bf0*/  @!P2 STG.E.U8 desc[UR16][R8.64+0x38], R15 ;  /* 0x0000380f0800a986 */ /* 0x0001e8000c101110 */
[----:B------:R0:W-:Y:S02]  /*4c00*/  @!P6 STG.E.U8 desc[UR16][R8.64+0x39], R21 ;  /* 0x000039150800e986 */ /* 0x0001e4000c101110 */
.L_x_101:
[----:B------:R-:W-:Y:S05]  /*4c10*/  BSYNC B0 ;  /* 0x0000000000007941 */ /* 0x000fea0003800000 */
.L_x_35:
[----:B------:R-:W-:Y:S01]  /*4c20*/  ULDC UR6, c[0x0][0xc] ;  /* 0x0000030000067ab9 */ /* 0x000fe20000000800 */
[----:B------:R-:W-:Y:S01]  /*4c30*/  ULDC UR7, c[0x0][0x10] ;  /* 0x0000040000077ab9 */ /* 0x000fe20000000800 */
[----:B0--3--:R-:W0:Y:S01]  /*4c40*/  LDC R7, c[0x0][0x14] ;  /* 0x00000500ff077b82 */ /* 0x009e220000000800 */
[----:B------:R-:W-:Y:S01]  /*4c50*/  UIMAD.WIDE.U32 UR6, UR6, UR7, URZ ;  /* 0x00000007060672a5 */ /* 0x000fe2000f8e003f */
[----:B-----5:R-:W-:Y:S01]  /*4c60*/  PRMT R6, RZ, 0x7610, R6 ;  /* 0x00007610ff067816 */ /* 0x020fe20000000006 */
[----:B------:R-:W-:Y:S02]  /*4c70*/  IMAD.MOV.U32 R70, RZ, RZ, -0x1 ;  /* 0xffffffffff467424 */ /* 0x000fe400078e00ff */
[----:B------:R-:W-:Y:S02]  /*4c80*/  IMAD.MOV.U32 R71, RZ, RZ, -0x1 ;  /* 0xffffffffff477424 */ /* 0x000fe400078e00ff */
[----:B0-----:R-:W-:-:S04]  /*4c90*/  IMAD.WIDE.U32 R4, R7, UR6, R4 ;  /* 0x0000000607047c25 */ /* 0x001fc8000f8e0004 */
[----:B------:R-:W-:Y:S01]  /*4ca0*/  IMAD R7, R7, UR7, RZ ;  /* 0x0000000707077c24 */ /* 0x000fe2000f8e02ff */
[----:B------:R-:W-:Y:S02]  /*4cb0*/  ULDC.64 UR6, c[0x0][0x650] ;  /* 0x0001940000067ab9 */ /* 0x000fe40000000a00 */
[----:B------:R-:W-:Y:S01]  /*4cc0*/  ISETP.GE.U32.AND P1, PT, R4, UR6, PT ;  /* 0x0000000604007c0c */ /* 0x000fe2000bf26070 */
[----:B------:R-:W-:-:S05]  /*4cd0*/  IMAD.IADD R5, R5, 0x1, R7 ;  /* 0x0000000105057824 */ /* 0x000fca00078e0207 */
[----:B------:R-:W-:-:S13]  /*4ce0*/  ISETP.GE.U32.AND.EX P1, PT, R5, UR7, PT, P1 ;  /* 0x0000000705007c0c */ /* 0x000fda000bf26110 */
[----:B------:R-:W-:Y:S05]  /*4cf0*/  @P1 BRA `(.L_x_102) ;  /* 0x0000000400601947 */ /* 0x000fea0003800000 */
[----:B------:R-:W0:Y:S01]  /*4d00*/  S2R R20, SR_CTAID.X ;  /* 0x0000000000147919 */ /* 0x000e220000002500 */
[----:B------:R-:W3:Y:S01]  /*4d10*/  LDC.64 R14, c[0x0][0x628] ;  /* 0x00018a00ff0e7b82 */ /* 0x000ee20000000a00 */
[----:B------:R-:W-:Y:S01]  /*4d20*/  ULDC UR6, c[0x0][0x150] ;  /* 0x0000540000067ab9 */ /* 0x000fe20000000800 */
[----:B------:R-:W-:Y:S01]  /*4d30*/  IMAD.MOV.U32 R12, RZ, RZ, R4 ;  /* 0x000000ffff0c7224 */ /* 0x000fe200078e0004 */
[----:B------:R-:W0:Y:S01]  /*4d40*/  S2R R22, SR_CTAID.Y ;  /* 0x0000000000167919 */ /* 0x000e220000002600 */
[----:B------:R-:W-:-:S04]  /*4d50*/  IMAD.MOV.U32 R13, RZ, RZ, R5 ;  /* 0x000000ffff0d7224 */ /* 0x000fc800078e0005 */
[----:B------:R-:W1:Y:S08]  /*4d60*/  LDC R23, c[0x0][0x144] ;  /* 0x00005100ff177b82 */ /* 0x000e700000000800 */
[----:B------:R-:W1:Y:S08]  /*4d70*/  LDC R16, c[0x0][0x630] ;  /* 0x00018c00ff107b82 */ /* 0x000e700000000800 */
[----:B------:R-:W1:Y:S01]  /*4d80*/  LDC.64 R18, c[0x0][0x620] ;  /* 0x00018800ff127b82 */ /* 0x000e620000000a00 */
[----:B---3--:R-:W-:-:S04]  /*4d90*/  ISETP.NE.U32.AND P1, PT, R14, RZ, PT ;  /* 0x000000ff0e00720c */ /* 0x008fc80003f25070 */
[----:B------:R-:W-:Y:S02]  /*4da0*/  ISETP.NE.AND.EX P1, PT, R15, RZ, PT, P1 ;  /* 0x000000ff0f00720c */ /* 0x000fe40003f25310 */
[----:B0-----:R-:W-:-:S05]  /*4db0*/  I2FP.F32.U32 R6, R20 ;  /* 0x0000001400067245 */ /* 0x001fca0000201000 */
[----:B------:R-:W-:-:S04]  /*4dc0*/  FMUL R6, R6, UR6 ;  /* 0x0000000606067c20 */ /* 0x000fc80008400000 */
[----:B------:R0:W3:Y:S02]  /*4dd0*/  F2I.U32.TRUNC.NTZ R21, R6 ;  /* 0x0000000600157305 */ /* 0x0000e4000020f000 */
[----:B------:R-:W-:Y:S05]  /*4de0*/  @!P1 BRA `(.L_x_103) ;  /* 0x0000000000289947 */ /* 0x000fea0003800000 */
[----:B------:R-:W5:Y:S02]  /*4df0*/  LDC R7, c[0x0][0x634] ;  /* 0x00018d00ff077b82 */ /* 0x000f640000000800 */
[----:B-----5:R-:W-:-:S05]  /*4e00*/  IADD3 R13, P1, R4, R7, RZ ;  /* 0x00000007040d7210 */ /* 0x020fca0007f3e0ff */
[----:B------:R-:W-:-:S04]  /*4e10*/  IMAD.X R17, RZ, RZ, R5, P1 ;  /* 0x000000ffff117224 */ /* 0x000fc800008e0605 */
[----:B0-----:R-:W-:-:S04]  /*4e20*/  IMAD.WIDE.U32 R6, R17, R14, RZ ;  /* 0x0000000e11067225 */ /* 0x001fc800078e00ff */
[----:B------:R-:W-:-:S04]  /*4e30*/  IMAD.WIDE.U32 R8, P1, R13, R15, R6 ;  /* 0x0000000f0d087225 */ /* 0x000fc80007820006 */
[----:B------:R-:W-:-:S04]  /*4e40*/  IMAD.WIDE.U32 R6, R13, R14, RZ ;  /* 0x0000000e0d067225 */ /* 0x000fc800078e00ff */
[----:B------:R-:W-:Y:S01]  /*4e50*/  IMAD.X R13, RZ, RZ, RZ, P1 ;  /* 0x000000ffff0d7224 */ /* 0x000fe200008e06ff */
[----:B------:R-:W-:Y:S01]  /*4e60*/  IADD3 RZ, P1, R7, R8, RZ ;  /* 0x0000000807ff7210 */ /* 0x000fe20007f3e0ff */
[----:B------:R-:W-:-:S04]  /*4e70*/  IMAD.MOV.U32 R12, RZ, RZ, R9 ;  /* 0x000000ffff0c7224 */ /* 0x000fc800078e0009 */
[----:B------:R-:W-:-:S08]  /*4e80*/  IMAD.WIDE.U32.X R12, R17, R15, R12, P1 ;  /* 0x0000000f110c7225 */ /* 0x000fd000008e040c */
.L_x_103:
[----:B------:R-:W5:Y:S01]  /*4e90*/  LDC.64 R28, c[0x0][0x640] ;  /* 0x00019000ff1c7b82 */ /* 0x000f620000000a00 */
[-C--:B-1----:R-:W-:Y:S01]  /*4ea0*/  SHF.R.U64 R71, R12, R16.reuse, R13 ;  /* 0x000000100c477219 */ /* 0x082fe2000000120d */
[----:B---3--:R-:W-:Y:S01]  /*4eb0*/  IMAD.MOV R21, RZ, RZ, -R21 ;  /* 0x000000ffff157224 */ /* 0x008fe200078e0a15 */
[----:B0-----:R-:W-:Y:S01]  /*4ec0*/  SHF.R.U32.HI R6, RZ, R16, R13 ;  /* 0x00000010ff067219 */ /* 0x001fe2000001160d */
[----:B------:R-:W-:Y:S01]  /*4ed0*/  ULDC UR6, c[0x0][0x154] ;  /* 0x0000550000067ab9 */ /* 0x000fe20000000800 */
[----:B------:R-:W-:Y:S01]  /*4ee0*/  IADD3 R9, P1, RZ, -R71, RZ ;  /* 0x80000047ff097210 */ /* 0x000fe20007f3e0ff */
[----:B------:R-:W-:Y:S02]  /*4ef0*/  IMAD R21, R23, R21, R20 ;  /* 0x0000001517157224 */ /* 0x000fe400078e0214 */
[----:B------:R-:W0:Y:S01]  /*4f00*/  LDC R12, c[0x0][0x618] ;  /* 0x00018600ff0c7b82 */ /* 0x000e220000000800 */
[----:B------:R-:W-:Y:S02]  /*4f10*/  IMAD.MOV.U32 R13, RZ, RZ, 0x1 ;  /* 0x00000001ff0d7424 */ /* 0x000fe400078e00ff */
[----:B------:R-:W-:-:S04]  /*4f20*/  IMAD.X R7, RZ, RZ, ~R6, P1 ;  /* 0x000000ffff077224 */ /* 0x000fc800008e0e06 */
[-C--:B------:R-:W-:Y:S01]  /*4f30*/  IMAD R8, R7, R18.reuse, RZ ;  /* 0x0000001207087224 */ /* 0x080fe200078e02ff */
[----:B--2-4-:R-:W1:Y:S01]  /*4f40*/  LDC R24, c[0x0][0x608] ;  /* 0x00018200ff187b82 */ /* 0x014e620000000800 */
[----:B------:R-:W-:-:S04]  /*4f50*/  IMAD.WIDE.U32 R6, R9, R18, R4 ;  /* 0x0000001209067225 */ /* 0x000fc800078e0004 */
[----:B------:R-:W-:Y:S01]  /*4f60*/  IMAD R9, R9, R19, R8 ;  /* 0x0000001309097224 */ /* 0x000fe200078e0208 */
[----:B------:R-:W-:Y:S02]  /*4f70*/  I2FP.F32.U32 R8, R22 ;  /* 0x0000001600087245 */ /* 0x000fe40000201000 */
[----:B------:R-:W2:Y:S01]  /*4f80*/  LDC R26, c[0x0][0x658] ;  /* 0x00019600ff1a7b82 */ /* 0x000ea20000000800 */
[----:B------:R-:W-:Y:S01]  /*4f90*/  IMAD.IADD R7, R7, 0x1, R9 ;  /* 0x0000000107077824 */ /* 0x000fe200078e0209 */
[----:B-----5:R-:W-:Y:S01]  /*4fa0*/  ISETP.NE.U32.AND P1, PT, R28, RZ, PT ;  /* 0x000000ff1c00720c */ /* 0x020fe20003f25070 */
[----:B------:R-:W-:Y:S01]  /*4fb0*/  FMUL R8, R8, UR6 ;  /* 0x0000000608087c20 */ /* 0x000fe20008400000 */
[----:B------:R-:W-:Y:S02]  /*4fc0*/  IMAD.MOV.U32 R9, RZ, RZ, -0x1 ;  /* 0xffffffffff097424 */ /* 0x000fe400078e00ff */
[----:B------:R-:W-:Y:S01]  /*4fd0*/  ISETP.NE.AND.EX P1, PT, R29, RZ, PT, P1 ;  /* 0x000000ff1d00720c */ /* 0x000fe20003f25310 */
[----:B------:R3:W4:Y:S01]  /*4fe0*/  F2I.U32.TRUNC.NTZ R17, R8 ;  /* 0x0000000800117305 */ /* 0x000722000020f000 */
[----:B------:R-:W3:Y:S01]  /*4ff0*/  LDC R19, c[0x0][0x148] ;  /* 0x00005200ff137b82 */ /* 0x000ee20000000800 */
[----:B0-----:R-:W-:-:S02]  /*5000*/  SHF.R.U64 R16, R6, R12, R7 ;  /* 0x0000000c06107219 */ /* 0x001fc40000001207 */
[----:B------:R-:W-:-:S05]  /*5010*/  SHF.R.U32.HI R7, RZ, R12, R7 ;  /* 0x0000000cff077219 */ /* 0x000fca0000011607 */
[----:B------:R-:W0:Y:S01]  /*5020*/  LDC R20, c[0x0][0x600] ;  /* 0x00018000ff147b82 */ /* 0x000e220000000800 */
[-CC-:B-1----:R-:W-:Y:S02]  /*5030*/  SHF.R.U64 R14, R16, R24.reuse, R7.reuse ;  /* 0x00000018100e7219 */ /* 0x182fe40000001207 */
[----:B------:R-:W-:-:S05]  /*5040*/  SHF.R.U32.HI R7, RZ, R24, R7 ;  /* 0x00000018ff077219 */ /* 0x000fca0000011607 */
[----:B------:R-:W1:Y:S01]  /*5050*/  LDC R25, c[0x0][0x648] ;  /* 0x00019200ff197b82 */ /* 0x000e620000000800 */
[-CC-:B--2---:R-:W-:Y:S02]  /*5060*/  SHF.R.U64 R18, R14, R26.reuse, R7.reuse ;  /* 0x0000001a0e127219 */ /* 0x184fe40000001207 */
[-C--:B------:R-:W-:Y:S02]  /*5070*/  SHF.L.U32 R9, R9, R26.reuse, RZ ;  /* 0x0000001a09097219 */ /* 0x080fe400000006ff */
[-C--:B------:R-:W-:Y:S01]  /*5080*/  SHF.R.U32.HI R7, RZ, R26.reuse, R7 ;  /* 0x0000001aff077219 */ /* 0x080fe20000011607 */
[----:B------:R-:W-:Y:S01]  /*5090*/  IMAD.MOV.U32 R6, RZ, RZ, R18 ;  /* 0x000000ffff067224 */ /* 0x000fe200078e0012 */
[----:B------:R-:W-:Y:S01]  /*50a0*/  SHF.L.U32 R26, R13, R26, RZ ;  /* 0x0000001a0d1a7219 */ /* 0x000fe200000006ff */
[----:B------:R-:W2:Y:S01]  /*50b0*/  LDC R27, c[0x0][0x638] ;  /* 0x00018e00ff1b7b82 */ /* 0x000ea20000000800 */
[----:B------:R-:W-:-:S07]  /*50c0*/  LOP3.LUT R23, RZ, R9, RZ, 0x33, !PT ;  /* 0x00000009ff177212 */ /* 0x000fce00078e33ff */
[----:B------:R-:W0:Y:S01]  /*50d0*/  LDC R30, c[0x0][0x610] ;  /* 0x00018400ff1e7b82 */ /* 0x000e220000000800 */
[----:B----4-:R-:W-:Y:S05]  /*50e0*/  @!P1 BRA `(.L_x_104) ;  /* 0x0000000000289947 */ /* 0x010fea0003800000 */
[----:B------:R-:W4:Y:S02]  /*50f0*/  LDC R13, c[0x0][0x64c] ;  /* 0x00019300ff0d7b82 */ /* 0x000f240000000800 */
[----:B----4-:R-:W-:-:S05]  /*5100*/  IADD3 R13, P1, R18, R13, RZ ;  /* 0x0000000d120d7210 */ /* 0x010fca0007f3e0ff */
[----:B------:R-:W-:-:S04]  /*5110*/  IMAD.X R15, RZ, RZ, R7, P1 ;  /* 0x000000ffff0f7224 */ /* 0x000fc800008e0607 */
[----:B------:R-:W-:-:S04]  /*5120*/  IMAD.WIDE.U32 R6, R15, R28, RZ ;  /* 0x0000001c0f067225 */ /* 0x000fc800078e00ff */
[----:B---3--:R-:W-:-:S04]  /*5130*/  IMAD.WIDE.U32 R8, P1, R13, R29, R6 ;  /* 0x0000001d0d087225 */ /* 0x008fc80007820006 */
[----:B------:R-:W-:-:S04]  /*5140*/  IMAD.WIDE.U32 R6, R13, R28, RZ ;  /* 0x0000001c0d067225 */ /* 0x000fc800078e00ff */
[----:B------:R-:W-:Y:S01]  /*5150*/  IMAD.X R13, RZ, RZ, RZ, P1 ;  /* 0x000000ffff0d7224 */ /* 0x000fe200008e06ff */
[----:B------:R-:W-:Y:S01]  /*5160*/  IADD3 RZ, P1, R7, R8, RZ ;  /* 0x0000000807ff7210 */ /* 0x000fe20007f3e0ff */
[----:B------:R-:W-:-:S04]  /*5170*/  IMAD.MOV.U32 R12, RZ, RZ, R9 ;  /* 0x000000ffff0c7224 */ /* 0x000fc800078e0009 */
[----:B------:R-:W-:-:S08]  /*5180*/  IMAD.WIDE.U32.X R6, R15, R29, R12, P1 ;  /* 0x0000001d0f067225 */ /* 0x000fd000008e040c */
.L_x_104:
[----:B-1----:R-:W-:Y:S01]  /*5190*/  SHF.R.U64 R6, R6, R25, R7 ;  /* 0x0000001906067219 */ /* 0x002fe20000001207 */
[----:B0-----:R-:W-:Y:S01]  /*51a0*/  VIADD R13, R20, 0xffffffff ;  /* 0xffffffff140d7836 */ /* 0x001fe20000000000 */
[----:B------:R-:W-:Y:S01]  /*51b0*/  LOP3.LUT R9, R14, R23, RZ, 0xc0, !PT ;  /* 0x000000170e097212 */ /* 0x000fe200078ec0ff */
[----:B------:R-:W-:Y:S02]  /*51c0*/  IMAD.MOV R17, RZ, RZ, -R17 ;  /* 0x000000ffff117224 */ /* 0x000fe400078e0a11 */
[----:B------:R-:W-:Y:S02]  /*51d0*/  IMAD.MOV R7, RZ, RZ, -R6 ;  /* 0x000000ffff077224 */ /* 0x000fe400078e0a06 */
[----:B------:R-:W-:Y:S01]  /*51e0*/  IMAD R26, R26, R6, R9 ;  /* 0x000000061a1a7224 */ /* 0x000fe200078e0209 */
[----:B------:R-:W-:Y:S01]  /*51f0*/  LOP3.LUT R9, R16, R13, RZ, 0xc0, !PT ;  /* 0x0000000d10097212 */ /* 0x000fe200078ec0ff */
[----:B---3--:R-:W-:Y:S02]  /*5200*/  @P4 IMAD R21, R19, R17, R22 ;  /* 0x0000001113154224 */ /* 0x008fe400078e0216 */
[----:B--2---:R-:W-:-:S02]  /*5210*/  IMAD R6, R7, R27, R18 ;  /* 0x0000001b07067224 */ /* 0x004fc400078e0212 */
[----:B------:R-:W-:Y:S02]  /*5220*/  IMAD R26, R26, R30, R21 ;  /* 0x0000001e1a1a7224 */ /* 0x000fe400078e0215 */
[----:B------:R-:W-:Y:S02]  /*5230*/  IMAD R7, R6, R20, R9 ;  /* 0x0000001406077224 */ /* 0x000fe400078e0209 */
[----:B------:R-:W-:-:S03]  /*5240*/  IMAD.MOV.U32 R8, RZ, RZ, 0x1 ;  /* 0x00000001ff087424 */ /* 0x000fc600078e00ff */
[----:B------:R-:W-:Y:S02]  /*5250*/  SEL R70, R7, R26, !P4 ;  /* 0x0000001a07467207 */ /* 0x000fe40006000000 */
[----:B------:R-:W-:Y:S02]  /*5260*/  PRMT R6, R8, 0x7610, R6 ;  /* 0x0000761008067816 */ /* 0x000fe40000000006 */
[----:B------:R-:W-:-:S07]  /*5270*/  SEL R26, R26, R7, !P4 ;  /* 0x000000071a1a7207 */ /* 0x000fce0006000000 */
.L_x_102:
[----:B------:R-:W-:Y:S01]  /*5280*/  UIADD3 UR5, UR9, UR5, URZ ;  /* 0x0000000509057290 */ /* 0x000fe2000fffe03f */
[----:B------:R-:W-:Y:S01]  /*5290*/  LOP3.LUT P1, RZ, R6, 0xff, RZ, 0xc0, !PT ;  /* 0x000000ff06ff7812 */ /* 0x000fe2000782c0ff */
[----:B------:R-:W-:Y:S02]  /*52a0*/  IMAD.MOV.U32 R13, RZ, RZ, R26 ;  /* 0x000000ffff0d7224 */ /* 0x000fe400078e001a */
[----:B------:R-:W-:Y:S02]  /*52b0*/  USHF.R.U32.HI UR6, URZ, 0x2, UR5 ;  /* 0x000000023f067899 */ /* 0x000fe40008011605 */
[----:B------:R-:W-:Y:S02]  /*52c0*/  UISETP.GT.U32.AND UP1, UPT, UR5, 0x3, UPT ;  /* 0x000000030500788c */ /* 0x000fe4000bf24070 */
[----:B------:R-:W-:Y:S02]  /*52d0*/  ULOP3.LUT UR6, UR6, 0x1, URZ, 0xc0, !UPT ;  /* 0x0000000106067892 */ /* 0x000fe4000f8ec03f */
[----:B------:R-:W-:-:S02]  /*52e0*/  UISETP.LT.U32.AND UP1, UPT, UR9, 0x4, UP1 ;  /* 0x000000040900788c */ /* 0x000fc40008f21070 */
[----:B------:R-:W-:Y:S02]  /*52f0*/  UISETP.NE.U32.AND UP0, UPT, UR6, 0x1, UPT ;  /* 0x000000010600788c */ /* 0x000fe4000bf05070 */
[----:B------:R-:W-:Y:S02]  /*5300*/  USEL UR7, URZ, 0x1, !UP1 ;  /* 0x000000013f077887 */ /* 0x000fe4000c800000 */
[----:B------:R-:W-:Y:S02]  /*5310*/  UISETP.GT.U32.AND UP0, UPT, UR9, 0x3, !UP0 ;  /* 0x000000030900788c */ /* 0x000fe4000c704070 */
[----:B------:R-:W-:Y:S02]  /*5320*/  ULOP3.LUT UR5, UR5, 0x3, URZ, 0xc0, !UPT ;  /* 0x0000000305057892 */ /* 0x000fe4000f8ec03f */
[----:B------:R-:W-:-:S04]  /*5330*/  USEL UR6, URZ, 0x1, !UP0 ;  /* 0x000000013f067887 */ /* 0x000fc8000c000000 */
[----:B------:R-:W-:Y:S01]  /*5340*/  ULOP3.LUT UR4, UR6, UR4, UR7, 0x96, !UPT ;  /* 0x0000000406047292 */ /* 0x000fe2000f8e9607 */
[----:B------:R-:W-:Y:S11]  /*5350*/  @P1 BRA `(.L_x_105) ;  /* 0xffffffbc00781947 */ /* 0x000ff6000383ffff */
[----:B------:R-:W-:Y:S05]  /*5360*/  EXIT ;  /* 0x000000000000794d */ /* 0x000fea0003800000 */
.L_x_7:
[----:B0-----:R-:W-:Y:S01]  /*5370*/  ULDC.64 UR4, c[0x0][0x650] ;  /* 0x0001940000047ab9 */ /* 0x001fe20000000a00 */
        /* <DEDUP_REMOVED lines=25> */
.L_x_107:
[----:B------:R-:W0:Y:S01]  /*5510*/  LDC.64 R28, c[0x0][0x640] ;  /* 0x00019000ff1c7b82 */ /* 0x000e220000000a00 */
[-CC-:B------:R-:W-:Y:S01]  /*5520*/  SHF.R.U64 R21, R14, R16.reuse, R15.reuse ;  /* 0x000000100e157219 */ /* 0x180fe2000000120f */
[----:B------:R-:W-:Y:S01]  /*5530*/  IMAD.MOV.U32 R31, RZ, RZ, 0x1 ;  /* 0x00000001ff1f7424 */ /* 0x000fe200078e00ff */
[----:B------:R-:W-:Y:S02]  /*5540*/  SHF.R.U32.HI R3, RZ, R16, R15 ;  /* 0x00000010ff037219 */ /* 0x000fe4000001160f */
[----:B------:R-:W-:-:S03]  /*5550*/  IADD3 R13, P0, RZ, -R21, RZ ;  /* 0x80000015ff0d7210 */ /* 0x000fc60007f1e0ff */
[----:B------:R-:W1:Y:S02]  /*5560*/  LDC R14, c[0x0][0x618] ;  /* 0x00018600ff0e7b82 */ /* 0x000e640000000800 */
[----:B------:R-:W-:Y:S02]  /*5570*/  IMAD.X R3, RZ, RZ, ~R3, P0 ;  /* 0x000000ffff037224 */ /* 0x000fe400000e0e03 */
[----:B------:R-:W-:-:S04]  /*5580*/  IMAD.WIDE.U32 R10, R13, R22, R4 ;  /* 0x000000160d0a7225 */ /* 0x000fc800078e0004 */
[----:B------:R-:W2:Y:S01]  /*5590*/  LDC R24, c[0x0][0x608] ;  /* 0x00018200ff187b82 */ /* 0x000ea20000000800 */
[----:B------:R-:W-:-:S04]  /*55a0*/  IMAD R12, R3, R22, RZ ;  /* 0x00000016030c7224 */ /* 0x000fc800078e02ff */
[----:B------:R-:W-:-:S03]  /*55b0*/  IMAD R3, R13, R23, R12 ;  /* 0x000000170d037224 */ /* 0x000fc600078e020c */
[----:B------:R-:W3:Y:S01]  /*55c0*/  LDC R26, c[0x0][0x658] ;  /* 0x00019600ff1a7b82 */ /* 0x000ee20000000800 */
[----:B------:R-:W-:Y:S01]  /*55d0*/  IMAD.IADD R3, R11, 0x1, R3 ;  /* 0x000000010b037824 */ /* 0x000fe200078e0203 */
[----:B0-----:R-:W-:Y:S01]  /*55e0*/  ISETP.NE.U32.AND P0, PT, R28, RZ, PT ;  /* 0x000000ff1c00720c */ /* 0x001fe20003f05070 */
[----:B------:R-:W-:-:S03]  /*55f0*/  IMAD.MOV.U32 R11, RZ, RZ, -0x1 ;  /* 0xffffffffff0b7424 */ /* 0x000fc600078e00ff */
[----:B------:R-:W-:Y:S02]  /*5600*/  ISETP.NE.AND.EX P0, PT, R29, RZ, PT, P0 ;  /* 0x000000ff1d00720c */ /* 0x000fe40003f05300 */
[----:B------:R-:W0:Y:S01]  /*5610*/  LDC R23, c[0x0][0x600] ;  /* 0x00018000ff177b82 */ /* 0x000e220000000800 */
[-CC-:B-1----:R-:W-:Y:S02]  /*5620*/  SHF.R.U64 R16, R10, R14.reuse, R3.reuse ;  /* 0x0000000e0a107219 */ /* 0x182fe40000001203 */
[----:B------:R-:W-:-:S05]  /*5630*/  SHF.R.U32.HI R3, RZ, R14, R3 ;  /* 0x0000000eff037219 */ /* 0x000fca0000011603 */
[----:B------:R-:W1:Y:S01]  /*5640*/  LDC R25, c[0x0][0x648] ;  /* 0x00019200ff197b82 */ /* 0x000e620000000800 */
[-CC-:B--2---:R-:W-:Y:S02]  /*5650*/  SHF.R.U64 R18, R16, R24.reuse, R3.reuse ;  /* 0x0000001810127219 */ /* 0x184fe40000001203 */
[----:B------:R-:W-:-:S05]  /*5660*/  SHF.R.U32.HI R3, RZ, R24, R3 ;  /* 0x00000018ff037219 */ /* 0x000fca0000011603 */
[----:B------:R-:W2:Y:S01]  /*5670*/  LDC R27, c[0x0][0x638] ;  /* 0x00018e00ff1b7b82 */ /* 0x000ea20000000800 */
[-C--:B---3--:R-:W-:Y:S02]  /*5680*/  SHF.L.U32 R10, R11, R26.reuse, RZ ;  /* 0x0000001a0b0a7219 */ /* 0x088fe400000006ff */
[--C-:B------:R-:W-:Y:S02]  /*5690*/  SHF.R.U64 R22, R18, R26, R3.reuse ;  /* 0x0000001a12167219 */ /* 0x100fe40000001203 */
[----:B------:R-:W-:Y:S02]  /*56a0*/  LOP3.LUT R33, RZ, R10, RZ, 0x33, !PT ;  /* 0x0000000aff217212 */ /* 0x000fe400078e33ff */
[----:B------:R-:W-:Y:S01]  /*56b0*/  SHF.R.U32.HI R11, RZ, R26, R3 ;  /* 0x0000001aff0b7219 */ /* 0x000fe20000011603 */
[----:B------:R-:W3:Y:S01]  /*56c0*/  LDC R30, c[0x0][0x610] ;  /* 0x00018400ff1e7b82 */ /* 0x000ee20000000800 */
[----:B------:R-:W-:Y:S01]  /*56d0*/  IMAD.MOV.U32 R10, RZ, RZ, R22 ;  /* 0x000000ffff0a7224 */ /* 0x000fe200078e0016 */
[----:B------:R-:W-:Y:S06]  /*56e0*/  @!P0 BRA `(.L_x_108) ;  /* 0x0000000000288947 */ /* 0x000fec0003800000 */
        /* <DEDUP_REMOVED lines=10> */
.L_x_108:
[----:B-1----:R-:W-:Y:S01]  /*5790*/  SHF.R.U64 R10, R10, R25, R11 ;  /* 0x000000190a0a7219 */ /* 0x002fe2000000120b */
[----:B0-----:R-:W-:Y:S01]  /*57a0*/  VIADD R11, R23, 0xffffffff ;  /* 0xffffffff170b7836 */ /* 0x001fe20000000000 */
[----:B------:R-:W-:Y:S01]  /*57b0*/  SHF.L.U32 R31, R31, R26, RZ ;  /* 0x0000001a1f1f7219 */ /* 0x000fe200000006ff */
[----:B------:R-:W-:Y:S01]  /*57c0*/  @P4 IMAD R7, R17, R20, R8 ;  /* 0x0000001411074224 */ /* 0x000fe200078e0208 */
[----:B------:R-:W-:Y:S01]  /*57d0*/  LOP3.LUT R3, R18, R33, RZ, 0xc0, !PT ;  /* 0x0000002112037212 */ /* 0x000fe200078ec0ff */
[----:B------:R-:W-:Y:S01]  /*57e0*/  IMAD.MOV R9, RZ, RZ, -R10 ;  /* 0x000000ffff097224 */ /* 0x000fe200078e0a0a */
[----:B------:R-:W-:Y:S01]  /*57f0*/  LOP3.LUT R18, R16, R11, RZ, 0xc0, !PT ;  /* 0x0000000b10127212 */ /* 0x000fe200078ec0ff */
[----:B------:R-:W-:Y:S02]  /*5800*/  IMAD.MOV.U32 R16, RZ, RZ, R21 ;  /* 0x000000ffff107224 */ /* 0x000fe400078e0015 */
[----:B------:R-:W-:Y:S02]  /*5810*/  IMAD R10, R31, R10, R3 ;  /* 0x0000000a1f0a7224 */ /* 0x000fe400078e0203 */
[----:B--2---:R-:W-:-:S02]  /*5820*/  IMAD R3, R9, R27, R22 ;  /* 0x0000001b09037224 */ /* 0x004fc400078e0216 */
[----:B---3--:R-:W-:Y:S02]  /*5830*/  IMAD R7, R10, R30, R7 ;  /* 0x0000001e0a077224 */ /* 0x008fe400078e0207 */
[----:B------:R-:W-:Y:S02]  /*5840*/  IMAD R18, R3, R23, R18 ;  /* 0x0000001703127224 */ /* 0x000fe400078e0212 */
[----:B------:R-:W-:-:S03]  /*5850*/  IMAD.MOV.U32 R10, RZ, RZ, 0x1 ;  /* 0x00000001ff0a7424 */ /* 0x000fc600078e00ff */
[----:B------:R-:W-:Y:S02]  /*5860*/  SEL R3, R18, R7, !P4 ;  /* 0x0000000712037207 */ /* 0x000fe40006000000 */
[----:B------:R-:W-:-:S07]  /*5870*/  SEL R18, R7, R18, !P4 ;  /* 0x0000001207127207 */ /* 0x000fce0006000000 */
.L_x_106:
[----:B------:R-:W-:-:S08]  /*5880*/  NOP ;  /* 0x0000000000007918 */ /* 0x000fd00000000000 */
[----:B------:R-:W0:-:S00]  /*5890*/  USETMAXREG.DEALLOC.CTAPOOL 0x28 ;  /* 0x00000028000079c8 */ /* 0x000e0000080e0500 */
[----:B0-----:R-:W-:-:S13]  /*58a0*/  ISETP.NE.AND P0, PT, R6, RZ, PT ;  /* 0x000000ff0600720c */ /* 0x001fda0003f05270 */
[----:B------:R-:W-:Y:S05]  /*58b0*/  @P0 EXIT ;  /* 0x000000000000094d */ /* 0x000fea0003800000 */
[----:B------:R-:W-:Y:S01]  /*58c0*/  LOP3.LUT P0, RZ, R10, 0xff, RZ, 0xc0, !PT ;  /* 0x000000ff0aff7812 */ /* 0x000fe2000780c0ff */
[----:B------:R-:W-:Y:S02]  /*58d0*/  IMAD.MOV.U32 R15, RZ, RZ, 0x1 ;  /* 0x00000001ff0f7424 */ /* 0x000fe400078e00ff */
[----:B------:R-:W-:-:S10]  /*58e0*/  IMAD.MOV.U32 R14, RZ, RZ, RZ ;  /* 0x000000ffff0e7224 */ /* 0x000fd400078e00ff */
[----:B------:R-:W-:Y:S05]  /*58f0*/  @!P0 BRA `(.L_x_109) ;  /* 0x0000000c00388947 */ /* 0x000fea0003800000 */
[----:B------:R-:W0:Y:S01]  /*5900*/  LDC R6, c[0x0][0x28c] ;  /* 0x0000a300ff067b82 */ /* 0x000e220000000800 */
[----:B------:R-:W-:Y:S01]  /*5910*/  ULDC UR5, c[0x0][0x658] ;  /* 0x0001960000057ab9 */ /* 0x000fe20000000800 */
[----:B------:R-:W-:Y:S01]  /*5920*/  UMOV UR7, 0xffffffff ;  /* 0xffffffff00077882 */ /* 0x000fe20000000000 */
[----:B------:R-:W-:Y:S01]  /*5930*/  ULDC UR6, c[0x0][0xc] ;  /* 0x0000030000067ab9 */ /* 0x000fe20000000800 */
[----:B------:R-:W-:Y:S01]  /*5940*/  USHF.L.U32 UR8, UR7, UR5, URZ ;  /* 0x0000000507087299 */ /* 0x000fe2000800063f */
[----:B------:R-:W-:Y:S01]  /*5950*/  BSSY B0, `(.L_x_109) ;  /* 0x00000c8000007945 */ /* 0x000fe20003800000 */
[----:B------:R-:W-:Y:S01]  /*5960*/  UMOV UR9, 0x1 ;  /* 0x0000000100097882 */ /* 0x000fe20000000000 */
[----:B------:R-:W-:Y:S01]  /*5970*/  ULDC UR7, c[0x0][0x10] ;  /* 0x0000040000077ab9 */ /* 0x000fe20000000800 */
[----:B------:R-:W1:Y:S01]  /*5980*/  S2UR UR10, SR_CgaCtaId ;  /* 0x00000000000a79c3 */ /* 0x000e620000008800 */
[----:B------:R-:W-:Y:S01]  /*5990*/  UIMAD.WIDE.U32 UR6, UR6, UR7, URZ ;  /* 0x00000007060672a5 */ /* 0x000fe2000f8e003f */
[----:B------:R-:W-:Y:S01]  /*59a0*/  IMAD.MOV.U32 R12, RZ, RZ, 0x1 ;  /* 0x00000001ff0c7424 */ /* 0x000fe200078e00ff */
[----:B------:R-:W-:Y:S01]  /*59b0*/  USHF.L.U32 UR18, UR9, UR5, URZ ;  /* 0x0000000509127299 */ /* 0x000fe2000800063f */
[----:B------:R-:W-:Y:S01]  /*59c0*/  LOP3.LUT R17, R2, 0x2, RZ, 0xfc, !PT ;  /* 0x0000000202117812 */ /* 0x000fe200078efcff */
[----:B------:R-:W-:Y:S01]  /*59d0*/  IMAD.MOV.U32 R15, RZ, RZ, 0x1 ;  /* 0x00000001ff0f7424 */ /* 0x000fe200078e00ff */
[----:B------:R-:W-:Y:S01]  /*59e0*/  ULDC UR5, c[0x0][0x14] ;  /* 0x0000050000057ab9 */ /* 0x000fe20000000800 */
[----:B------:R-:W-:Y:S01]  /*59f0*/  IMAD.MOV.U32 R14, RZ, RZ, RZ ;  /* 0x000000ffff0e7224 */ /* 0x000fe200078e00ff */
[----:B------:R-:W-:-:S02]  /*5a00*/  UIMAD.WIDE.U32 UR22, UR6, UR5, URZ ;  /* 0x00000005061672a5 */ /* 0x000fc4000f8e003f */
[----:B------:R-:W-:Y:S01]  /*5a10*/  UIMAD UR13, UR7, UR5, URZ ;  /* 0x00000005070d72a4 */ /* 0x000fe2000f8e023f */
[----:B------:R-:W-:Y:S01]  /*5a20*/  ULDC UR4, c[0x0][0x600] ;  /* 0x0001800000047ab9 */ /* 0x000fe20000000800 */
[----:B------:R-:W-:Y:S02]  /*5a30*/  ULOP3.LUT UR17, URZ, UR8, URZ, 0x33, !UPT ;  /* 0x000000083f117292 */ /* 0x000fe4000f8e333f */
[----:B------:R-:W-:Y:S01]  /*5a40*/  UIADD3 UR4, UR4, -0x1, URZ ;  /* 0xffffffff04047890 */ /* 0x000fe2000fffe03f */
[----:B0-----:R-:W-:Y:S01]  /*5a50*/  VIADD R6, R6, 0x1f ;  /* 0x0000001f06067836 */ /* 0x001fe20000000000 */
[----:B------:R-:W-:Y:S01]  /*5a60*/  UIADD3 UR13, UR23, UR13, URZ ;  /* 0x0000000d170d7290 */ /* 0x000fe2000fffe03f */
[----:B------:R-:W-:-:S03]  /*5a70*/  ULDC.64 UR24, c[0x0][0x198] ;  /* 0x0000660000187ab9 */ /* 0x000fc60000000a00 */
[----:B------:R-:W-:Y:S01]  /*5a80*/  SHF.R.S32.HI R7, RZ, 0x1f, R6 ;  /* 0x0000001fff077819 */ /* 0x000fe20000011406 */
[----:B-1----:R-:W-:-:S03]  /*5a90*/  IMAD.U32 R11, RZ, RZ, UR10 ;  /* 0x0000000aff0b7e24 */ /* 0x002fc6000f8e00ff */
[----:B------:R-:W-:-:S04]  /*5aa0*/  LEA.HI R7, R7, R6, RZ, 0x5 ;  /* 0x0000000607077211 */ /* 0x000fc800078f28ff */
[----:B------:R-:W-:-:S05]  /*5ab0*/  SHF.R.S32.HI R13, RZ, 0x5, R7 ;  /* 0x00000005ff0d7819 */ /* 0x000fca0000011407 */
[----:B------:R-:W-:-:S07]  /*5ac0*/  VIADD R10, R13, 0x1 ;  /* 0x000000010d0a7836 */ /* 0x000fce0000000000 */
.L_x_120:
[----:B------:R-:W-:-:S03]  /*5ad0*/  UMOV UR5, 0xffffffff ;  /* 0xffffffff00057882 */ /* 0x000fc60000000000 */
[----:B------:R-:W-:Y:S05]  /*5ae0*/  BRA.DIV UR5, `(.L_x_110) ;  /* 0x0000000e05ac7947 */ /* 0x000fea000b800000 */
[----:B------:R-:W-:-:S13]  /*5af0*/  ELECT P0, URZ, PT ;  /* 0x00000000003f782f */ /* 0x000fda0003800000 */
.L_x_131:
[----:B------:R-:W0:Y:S01]  /*5b00*/  LDC R6, c[0x0][0x28c] ;  /* 0x0000a300ff067b82 */ /* 0x000e220000000800 */
[----:B------:R-:W-:Y:S01]  /*5b10*/  BSSY B1, `(.L_x_111) ;  /* 0x000003a000017945 */ /* 0x000fe20003800000 */
[----:B0-----:R-:W-:-:S13]  /*5b20*/  ISETP.LT.OR P0, PT, R6, 0x1, !P0 ;  /* 0x000000010600780c */ /* 0x001fda0004701670 */
[----:B------:R-:W-:Y:S05]  /*5b30*/  @P0 BRA `(.L_x_112) ;  /* 0x0000000000dc0947 */ /* 0x000fea0003800000 */
[----:B------:R-:W-:Y:S02]  /*5b40*/  IMAD R18, R18, 0x2, R11 ;  /* 0x0000000212127824 */ /* 0x000fe400078e020b */
[----:B------:R-:W-:Y:S02]  /*5b50*/  IMAD.SHL.U32 R19, R3, 0x40, RZ ;  /* 0x0000004003137824 */ /* 0x000fe400078e00ff */
[----:B------:R-:W-:Y:S02]  /*5b60*/  IMAD.MOV.U32 R22, RZ, RZ, RZ ;  /* 0x000000ffff167224 */ /* 0x000fe400078e00ff */
[----:B------:R-:W-:Y:S02]  /*5b70*/  IMAD.MOV.U32 R3, RZ, RZ, R10 ;  /* 0x000000ffff037224 */ /* 0x000fe400078e000a */
[----:B------:R-:W-:Y:S02]  /*5b80*/  IMAD.MOV.U32 R6, RZ, RZ, R15 ;  /* 0x000000ffff067224 */ /* 0x000fe400078e000f */
[----:B------:R-:W-:-:S02]  /*5b90*/  IMAD.MOV.U32 R8, RZ, RZ, R14 ;  /* 0x000000ffff087224 */ /* 0x000fc400078e000e */
[----:B------:R-:W-:-:S07]  /*5ba0*/  IMAD.SHL.U32 R18, R18, 0x40, RZ ;  /* 0x0000004012127824 */ /* 0x000fce00078e00ff */
.L_x_115:
[----:B------:R-:W0:Y:S01]  /*5bb0*/  S2UR UR5, SR_CgaCtaId ;  /* 0x00000000000579c3 */ /* 0x000e220000008800 */
[----:B------:R-:W-:Y:S02]  /*5bc0*/  MOV R20, 0x400 ;  /* 0x0000040000147802 */ /* 0x000fe40000000f00 */
[----:B------:R-:W-:Y:S02]  /*5bd0*/  SHF.L.U32 R7, R6, 0x1f, RZ ;  /* 0x0000001f06077819 */ /* 0x000fe400000006ff */
[----:B------:R-:W-:-:S13]  /*5be0*/  LOP3.LUT P1, RZ, R0, 0x7f, RZ, 0xc0, !PT ;  /* 0x0000007f00ff7812 */ /* 0x000fda000782c0ff */
[----:B------:R-:W1:Y:S01]  /*5bf0*/  @!P1 LDC R9, c[0x0][0x500] ;  /* 0x00014000ff099b82 */ /* 0x000e620000000800 */
[----:B0-----:R-:W-:-:S05]  /*5c00*/  IMAD.U32 R11, RZ, RZ, UR5 ;  /* 0x00000005ff0b7e24 */ /* 0x001fca000f8e00ff */
[----:B------:R-:W-:-:S05]  /*5c10*/  LEA R21, R11, R20, 0x18 ;  /* 0x000000140b157211 */ /* 0x000fca00078ec0ff */
[----:B------:R-:W-:-:S04]  /*5c20*/  IMAD R20, R8, 0x8, R21 ;  /* 0x0000000808147824 */ /* 0x000fc800078e0215 */
[----:B------:R-:W0:Y:S02]  /*5c30*/  SYNCS.PHASECHK.TRANS64.TRYWAIT P0, [R20+URZ+0x20], R7 ;  /* 0x00002007140075a7 */ /* 0x000e24000800017f */
[----:B01----:R-:W-:Y:S05]  /*5c40*/  @!P0 BRA `(.L_x_113) ;  /* 0x0000000c00748947 */ /* 0x003fea0003800000 */
.L_x_132:
[----:B0-----:R-:W-:Y:S01]  /*5c50*/  PRMT R7, R17, 0x9910, RZ ;  /* 0x0000991011077816 */ /* 0x001fe200000000ff */
[----:B------:R0:W-:Y:S03]  /*5c60*/  @!P1 SYNCS.ARRIVE.TRANS64 RZ, [R20+URZ], R9 ;  /* 0x0000000914ff99a7 */ /* 0x0001e6000800003f */
[----:B------:R-:W-:-:S13]  /*5c70*/  ISETP.NE.AND P0, PT, R7, 0x2, PT ;  /* 0x000000020700780c */ /* 0x000fda0003f05270 */
[----:B0-----:R-:W-:Y:S05]  /*5c80*/  @P0 BRA `(.L_x_114) ;  /* 0x0000000000040947 */ /* 0x001fea0003800000 */
[----:B------:R-:W-:Y:S01]  /*5c90*/  BPT.TRAP 0x1 ;  /* 0x000000040000795c */ /* 0x000fe20000300000 */
.L_x_114:
[----:B------:R-:W-:Y:S01]  /*5ca0*/  IMAD R7, R8, 0x2, R11 ;  /* 0x0000000208077824 */ /* 0x000fe200078e020b */
[----:B------:R-:W-:Y:S01]  /*5cb0*/  R2UR UR9, R20 ;  /* 0x00000000140972ca */ /* 0x000fe200000e0000 */
[----:B------:R-:W-:Y:S01]  /*5cc0*/  VIADD R3, R3, 0xffffffff ;  /* 0xffffffff03037836 */ /* 0x000fe20000000000 */
[----:B------:R-:W-:Y:S01]  /*5cd0*/  UIADD3 UR6, UP0, UR24, 0xf0, URZ ;  /* 0x000000f018067890 */ /* 0x000fe2000ff1e03f */
[--C-:B------:R-:W-:Y:S01]  /*5ce0*/  IMAD.U32 R7, R7, 0x800, R21.reuse ;  /* 0x0000080007077824 */ /* 0x100fe200078e0015 */
[----:B------:R-:W-:Y:S01]  /*5cf0*/  R2UR UR11, R18 ;  /* 0x00000000120b72ca */ /* 0x000fe200000e0000 */
[----:B------:R-:W-:Y:S01]  /*5d00*/  IMAD R21, R8, 0x800, R21 ;  /* 0x0000080008157824 */ /* 0x000fe200078e0215 */
[----:B------:R-:W-:Y:S01]  /*5d10*/  R2UR UR10, R22 ;  /* 0x00000000160a72ca */ /* 0x000fe200000e0000 */
[----:B------:R-:W-:Y:S01]  /*5d20*/  UIADD3 UR26, UP1, UR24, 0x1f0, URZ ;  /* 0x000001f0181a7890 */ /* 0x000fe2000ff3e03f */
[----:B------:R-:W-:Y:S01]  /*5d30*/  R2UR UR5, R7 ;  /* 0x00000000070572ca */ /* 0x000fe200000e0000 */
[----:B------:R-:W-:Y:S01]  /*5d40*/  UIADD3.X UR7, URZ, UR25, URZ, UP0, !UPT ;  /* 0x000000193f077290 */ /* 0x000fe200087fe43f */
[----:B------:R-:W-:Y:S01]  /*5d50*/  R2UR UR8, R21 ;  /* 0x00000000150872ca */ /* 0x000fe200000e0000 */
[----:B------:R-:W-:Y:S01]  /*5d60*/  VIADD R8, R8, 0x1 ;  /* 0x0000000108087836 */ /* 0x000fe20000000000 */
[----:B------:R-:W-:Y:S01]  /*5d70*/  R2UR UR12, R16 ;  /* 0x00000000100c72ca */ /* 0x000fe200000e0000 */
[----:B------:R-:W-:Y:S01]  /*5d80*/  UIADD3.X UR27, URZ, UR25, URZ, UP1, !UPT ;  /* 0x000000193f1b7290 */ /* 0x000fe20008ffe43f */
[----:B------:R-:W-:Y:S01]  /*5d90*/  R2UR UR19, R19 ;  /* 0x00000000131372ca */ /* 0x000fe200000e0000 */
[----:B------:R-:W-:Y:S01]  /*5da0*/  UMOV UR20, 0x30000 ;  /* 0x0003000000147882 */ /* 0x000fe20000000000 */
[----:B------:R-:W-:Y:S01]  /*5db0*/  ISETP.GT.AND P1, PT, R3, 0x1, PT ;  /* 0x000000010300780c */ /* 0x000fe20003f24270 */
[----:B------:R-:W-:Y:S01]  /*5dc0*/  UMOV UR14, 0x0 ;  /* 0x00000000000e7882 */ /* 0x000fe20000000000 */
[----:B------:R-:W-:Y:S01]  /*5dd0*/  UMOV UR15, 0x10000000 ;  /* 0x10000000000f7882 */ /* 0x000fe20000000000 */
[----:B------:R-:W-:Y:S01]  /*5de0*/  ISETP.NE.AND P0, PT, R8, 0x4, PT ;  /* 0x000000040800780c */ /* 0x000fe20003f05270 */
[----:B------:R-:W-:Y:S01]  /*5df0*/  VIADD R22, R22, 0x20 ;  /* 0x0000002016167836 */ /* 0x000fe20000000000 */
[----:B------:R-:W-:-:S02]  /*5e00*/  UIADD3 UR5, UR5, 0x100, URZ ;  /* 0x0000010005057890 */ /* 0x000fc4000fffe03f */
[----:B------:R-:W-:Y:S01]  /*5e10*/  UIADD3 UR16, UR8, 0x4100, URZ ;  /* 0x0000410008107890 */ /* 0x000fe2000fffe03f */
[----:B------:R-:W-:Y:S02]  /*5e20*/  SEL R7, RZ, 0x1, P0 ;  /* 0x00000001ff077807 */ /* 0x000fe40000000000 */
[----:B------:R-:W-:Y:S02]  /*5e30*/  SEL R8, R8, RZ, P0 ;  /* 0x000000ff08087207 */ /* 0x000fe40000000000 */
[----:B------:R-:W-:Y:S01]  /*5e40*/  UMOV UR8, UR5 ;  /* 0x0000000500087c82 */ /* 0x000fe20008000000 */
[----:B------:R-:W-:Y:S01]  /*5e50*/  LOP3.LUT R6, R6, R7, RZ, 0x3c, !PT ;  /* 0x0000000706067212 */ /* 0x000fe200078e3cff */
[----:B------:R0:W-:Y:S02]  /*5e60*/  UTMALDG.3D.MULTICAST [UR8], [UR6], UR20, desc[UR14] ;  /* 0x00000e08060073b4 */ /* 0x0001e40008011814 */
[----:B0-----:R-:W-:Y:S01]  /*5e70*/  UMOV UR8, UR16 ;  /* 0x0000001000087c82 */ /* 0x001fe20008000000 */
[----:B------:R-:W-:-:S02]  /*5e80*/  UMOV UR11, UR19 ;  /* 0x00000013000b7c82 */ /* 0x000fc40008000000 */
[----:B------:R0:W-:Y:S02]  /*5e90*/  UTMALDG.3D [UR8], [UR26], desc[UR14] ;  /* 0x00000e081a0075b4 */ /* 0x0001e40008011000 */
[----:B0-----:R-:W-:Y:S05]  /*5ea0*/  @P1 BRA `(.L_x_115) ;  /* 0xfffffffc00401947 */ /* 0x001fea000383ffff */
.L_x_112:
[----:B------:R-:W-:Y:S05]  /*5eb0*/  BSYNC B1 ;  /* 0x0000000000017941 */ /* 0x000fea0003800000 */
.L_x_111:
[----:B------:R-:W-:Y:S01]  /*5ec0*/  LOP3.LUT P1, RZ, R12, 0xff, RZ, 0xc0, !PT ;  /* 0x000000ff0cff7812 */ /* 0x000fe2000782c0ff */
[C---:B------:R-:W-:Y:S01]  /*5ed0*/  IMAD.IADD R14, R13.reuse, 0x1, R14 ;  /* 0x000000010d0e7824 */ /* 0x040fe200078e020e */
[----:B------:R-:W-:Y:S01]  /*5ee0*/  IADD3 R4, P2, R4, UR22, RZ ;  /* 0x0000001604047c10 */ /* 0x000fe2000ff5e0ff */
[----:B------:R-:W-:Y:S01]  /*5ef0*/  ULDC.64 UR6, c[0x0][0x650] ;  /* 0x0001940000067ab9 */ /* 0x000fe20000000a00 */
[----:B------:R-:W-:Y:S01]  /*5f00*/  BSSY B1, `(.L_x_116) ;  /* 0x000006a000017945 */ /* 0x000fe20003800000 */
[----:B------:R-:W-:Y:S01]  /*5f10*/  IMAD.MOV.U32 R18, RZ, RZ, -0x1 ;  /* 0xffffffffff127424 */ /* 0x000fe200078e00ff */
[----:B------:R-:W-:Y:S01]  /*5f20*/  ISETP.GT.U32.AND P0, PT, R14, 0x3, PT ;  /* 0x000000030e00780c */ /* 0x000fe20003f04070 */
[----:B------:R-:W-:Y:S01]  /*5f30*/  IMAD.MOV.U32 R16, RZ, RZ, -0x1 ;  /* 0xffffffffff107424 */ /* 0x000fe200078e00ff */
[----:B------:R-:W-:Y:S02]  /*5f40*/  SHF.R.U32.HI R3, RZ, 0x2, R14 ;  /* 0x00000002ff037819 */ /* 0x000fe4000001160e */
[----:B------:R-:W-:-:S02]  /*5f50*/  ISETP.LT.U32.AND P0, PT, R13, 0x4, P0 ;  /* 0x000000040d00780c */ /* 0x000fc40000701070 */
[----:B------:R-:W-:Y:S01]  /*5f60*/  IADD3.X R5, R5, UR13, RZ, P2, !PT ;  /* 0x0000000d05057c10 */ /* 0x000fe200097fe4ff */
[----:B------:R-:W0:Y:S01]  /*5f70*/  @P1 S2R R11, SR_CgaCtaId ;  /* 0x00000000000b1919 */ /* 0x000e220000008800 */
[----:B------:R-:W-:Y:S02]  /*5f80*/  @P1 MOV R6, 0x400 ;  /* 0x0000040000061802 */ /* 0x000fe40000000f00 */
[----:B------:R-:W-:Y:S02]  /*5f90*/  ISETP.GE.U32.AND P2, PT, R4, UR6, PT ;  /* 0x0000000604007c0c */ /* 0x000fe4000bf46070 */
[----:B------:R-:W-:Y:S02]  /*5fa0*/  LOP3.LUT R3, R3, 0x1, RZ, 0xc0, !PT ;  /* 0x0000000103037812 */ /* 0x000fe400078ec0ff */
[----:B------:R-:W-:Y:S02]  /*5fb0*/  LOP3.LUT R14, R14, 0x3, RZ, 0xc0, !PT ;  /* 0x000000030e0e7812 */ /* 0x000fe400078ec0ff */
[----:B------:R-:W-:-:S02]  /*5fc0*/  PRMT R12, RZ, 0x7610, R12 ;  /* 0x00007610ff0c7816 */ /* 0x000fc4000000000c */
[----:B0-----:R-:W-:-:S04]  /*5fd0*/  @P1 LEA R6, R11, R6, 0x18 ;  /* 0x000000060b061211 */ /* 0x001fc800078ec0ff */
[----:B------:R0:W-:Y:S01]  /*5fe0*/  @P1 SYNCS.ARRIVE.TRANS64.A1T0 RZ, [R6+URZ+0x58], RZ ;  /* 0x000058ff06ff19a7 */ /* 0x0001e2000810003f */
[----:B------:R-:W-:-:S04]  /*5ff0*/  ISETP.NE.U32.AND P1, PT, R3, 0x1, PT ;  /* 0x000000010300780c */ /* 0x000fc80003f25070 */
[----:B------:R-:W-:Y:S02]  /*6000*/  ISETP.GT.U32.AND P1, PT, R13, 0x3, !P1 ;  /* 0x000000030d00780c */ /* 0x000fe40004f24070 */
[----:B0-----:R-:W-:Y:S02]  /*6010*/  SEL R6, RZ, 0x1, !P0 ;  /* 0x00000001ff067807 */ /* 0x001fe40004000000 */
[----:B------:R-:W-:Y:S02]  /*6020*/  ISETP.GE.U32.AND.EX P0, PT, R5, UR7, PT, P2 ;  /* 0x0000000705007c0c */ /* 0x000fe4000bf06120 */
[----:B------:R-:W-:-:S04]  /*6030*/  SEL R3, RZ, 0x1, !P1 ;  /* 0x00000001ff037807 */ /* 0x000fc80004800000 */
[--C-:B------:R-:W-:Y:S01]  /*6040*/  LOP3.LUT R15, R3, R15, R6.reuse, 0x96, !PT ;  /* 0x0000000f030f7212 */ /* 0x100fe200078e9606 */
[----:B------:R-:W-:Y:S01]  /*6050*/  IMAD.MOV.U32 R3, RZ, RZ, -0x1 ;  /* 0xffffffffff037424 */ /* 0x000fe200078e00ff */
[----:B------:R-:W-:-:S05]  /*6060*/  PRMT R6, RZ, 0x7610, R6 ;  /* 0x00007610ff067816 */ /* 0x000fca0000000006 */
[----:B------:R-:W-:Y:S05]  /*6070*/  @P0 BRA `(.L_x_117) ;  /* 0x0000000400480947 */ /* 0x000fea0003800000 */
[----:B------:R-:W0:Y:S01]  /*6080*/  S2R R18, SR_CTAID.X ;  /* 0x0000000000127919 */ /* 0x000e220000002500 */
[----:B------:R-:W-:Y:S01]  /*6090*/  ULDC.64 UR6, c[0x0][0x628] ;  /* 0x00018a0000067ab9 */ /* 0x000fe20000000a00 */
[----:B------:R-:W1:Y:S01]  /*60a0*/  LDC R19, c[0x0][0x144] ;  /* 0x00005100ff137b82 */ /* 0x000e620000000800 */
[----:B------:R-:W-:Y:S01]  /*60b0*/  ISETP.NE.U32.AND P0, PT, RZ, UR6, PT ;  /* 0x00000006ff007c0c */ /* 0x000fe2000bf05070 */
[----:B------:R-:W2:Y:S01]  /*60c0*/  S2R R3, SR_CTAID.Y ;  /* 0x0000000000037919 */ /* 0x000ea20000002600 */
[----:B------:R-:W-:Y:S01]  /*60d0*/  ULDC UR8, c[0x0][0x630] ;  /* 0x00018c0000087ab9 */ /* 0x000fe20000000800 */
[----:B------:R-:W-:Y:S01]  /*60e0*/  ULDC UR9, c[0x0][0x150] ;  /* 0x0000540000097ab9 */ /* 0x000fe20000000800 */
[----:B------:R-:W-:Y:S01]  /*60f0*/  ISETP.NE.AND.EX P0, PT, RZ, UR7, PT, P0 ;  /* 0x00000007ff007c0c */ /* 0x000fe2000bf05300 */
[----:B------:R-:W-:Y:S02]  /*6100*/  IMAD.MOV.U32 R6, RZ, RZ, R4 ;  /* 0x000000ffff067224 */ /* 0x000fe400078e0004 */
[----:B------:R-:W-:Y:S01]  /*6110*/  IMAD.MOV.U32 R7, RZ, RZ, R5 ;  /* 0x000000ffff077224 */ /* 0x000fe200078e0005 */
[----:B0-----:R-:W-:-:S09]  /*6120*/  I2FP.F32.U32 R20, R18 ;  /* 0x0000001200147245 */ /* 0x001fd20000201000 */
[----:B------:R-:W-:Y:S05]  /*6130*/  @!P0 BRA `(.L_x_118) ;  /* 0x0000000000288947 */ /* 0x000fea0003800000 */
[----:B------:R-:W-:Y:S02]  /*6140*/  ULDC UR5, c[0x0][0x634] ;  /* 0x00018d0000057ab9 */ /* 0x000fe40000000800 */
[----:B------:R-:W-:-:S05]  /*6150*/  IADD3 R7, P0, R4, UR5, RZ ;  /* 0x0000000504077c10 */ /* 0x000fca000ff1e0ff */
[----:B------:R-:W-:-:S04]  /*6160*/  IMAD.X R21, RZ, RZ, R5, P0 ;  /* 0x000000ffff157224 */ /* 0x000fc800000e0605 */
[----:B------:R-:W-:-:S04]  /*6170*/  IMAD.WIDE.U32 R8, R21, UR6, RZ ;  /* 0x0000000615087c25 */ /* 0x000fc8000f8e00ff */
[----:B------:R-:W-:-:S04]  /*6180*/  IMAD.WIDE.U32 R8, P0, R7, UR7, R8 ;  /* 0x0000000707087c25 */ /* 0x000fc8000f800008 */
[----:B------:R-:W-:-:S04]  /*6190*/  IMAD.WIDE.U32 R6, R7, UR6, RZ ;  /* 0x0000000607067c25 */ /* 0x000fc8000f8e00ff */
[----:B------:R-:W-:Y:S01]  /*61a0*/  IMAD.MOV.U32 R6, RZ, RZ, R9 ;  /* 0x000000ffff067224 */ /* 0x000fe200078e0009 */
[----:B------:R-:W-:Y:S01]  /*61b0*/  IADD3 RZ, P1, R7, R8, RZ ;  /* 0x0000000807ff7210 */ /* 0x000fe20007f3e0ff */
[----:B------:R-:W-:-:S04]  /*61c0*/  IMAD.X R7, RZ, RZ, RZ, P0 ;  /* 0x000000ffff077224 */ /* 0x000fc800000e06ff */
[----:B------:R-:W-:-:S08]  /*61d0*/  IMAD.WIDE.U32.X R6, R21, UR7, R6, P1 ;  /* 0x0000000715067c25 */ /* 0x000fd000088e0406 */
.L_x_118:
[----:B------:R-:W-:Y:S01]  /*61e0*/  FMUL R20, R20, UR9 ;  /* 0x0000000914147c20 */ /* 0x000fe20008400000 */
[--C-:B------:R-:W-:Y:S01]  /*61f0*/  SHF.R.U64 R16, R6, UR8, R7.reuse ;  /* 0x0000000806107c19 */ /* 0x100fe20008001207 */
[----:B------:R-:W-:Y:S01]  /*6200*/  ULDC.64 UR6, c[0x0][0x620] ;  /* 0x0001880000067ab9 */ /* 0x000fe20000000a00 */
[----:B------:R-:W-:Y:S01]  /*6210*/  SHF.R.U32.HI R6, RZ, UR8, R7 ;  /* 0x00000008ff067c19 */ /* 0x000fe20008011607 */
[----:B------:R-:W-:Y:S01]  /*6220*/  ULDC.64 UR8, c[0x0][0x640] ;  /* 0x0001900000087ab9 */ /* 0x000fe20000000a00 */
[----:B------:R-:W-:Y:S01]  /*6230*/  IADD3 R7, P0, RZ, -R16, RZ ;  /* 0x80000010ff077210 */ /* 0x000fe20007f1e0ff */
[----:B------:R-:W0:Y:S01]  /*6240*/  F2I.U32.TRUNC.NTZ R20, R20 ;  /* 0x0000001400147305 */ /* 0x000e22000020f000 */
[----:B------:R-:W3:Y:S01]  /*6250*/  LDC R22, c[0x0][0x148] ;  /* 0x00005200ff167b82 */ /* 0x000ee20000000800 */
[----:B------:R-:W-:Y:S02]  /*6260*/  ULDC UR5, c[0x0][0x618] ;  /* 0x0001860000057ab9 */ /* 0x000fe40000000800 */
[----:B------:R-:W-:Y:S01]  /*6270*/  IMAD.X R6, RZ, RZ, ~R6, P0 ;  /* 0x000000ffff067224 */ /* 0x000fe200000e0e06 */
[----:B------:R-:W-:-:S03]  /*6280*/  ISETP.NE.U32.AND P0, PT, RZ, UR8, PT ;  /* 0x00000008ff007c0c */ /* 0x000fc6000bf05070 */
[----:B------:R-:W-:Y:S01]  /*6290*/  IMAD R6, R6, UR6, RZ ;  /* 0x0000000606067c24 */ /* 0x000fe2000f8e02ff */
[----:B------:R-:W-:-:S03]  /*62a0*/  ISETP.NE.AND.EX P0, PT, RZ, UR9, PT, P0 ;  /* 0x00000009ff007c0c */ /* 0x000fc6000bf05300 */
[C---:B------:R-:W-:Y:S02]  /*62b0*/  IMAD R9, R7.reuse, UR7, R6 ;  /* 0x0000000707097c24 */ /* 0x040fe4000f8e0206 */
[----:B------:R-:W-:Y:S01]  /*62c0*/  IMAD.WIDE.U32 R6, R7, UR6, R4 ;  /* 0x0000000607067c25 */ /* 0x000fe2000f8e0004 */
[----:B------:R-:W-:-:S03]  /*62d0*/  ULDC UR6, c[0x0][0x154] ;  /* 0x0000550000067ab9 */ /* 0x000fc60000000800 */
[----:B0-----:R-:W-:Y:S02]  /*62e0*/  IMAD.MOV R8, RZ, RZ, -R20 ;  /* 0x000000ffff087224 */ /* 0x001fe400078e0a14 */
[----:B------:R-:W-:Y:S02]  /*62f0*/  IMAD.IADD R7, R7, 0x1, R9 ;  /* 0x0000000107077824 */ /* 0x000fe400078e0209 */
[----:B-1----:R-:W-:Y:S01]  /*6300*/  IMAD R18, R19, R8, R18 ;  /* 0x0000000813127224 */ /* 0x002fe200078e0212 */
[----:B--2---:R-:W-:Y:S02]  /*6310*/  I2FP.F32.U32 R8, R3 ;  /* 0x0000000300087245 */ /* 0x004fe40000201000 */
[--C-:B------:R-:W-:Y:S02]  /*6320*/  SHF.R.U64 R19, R6, UR5, R7.reuse ;  /* 0x0000000506137c19 */ /* 0x100fe40008001207 */
[----:B------:R-:W-:Y:S01]  /*6330*/  SHF.R.U32.HI R6, RZ, UR5, R7 ;  /* 0x00000005ff067c19 */ /* 0x000fe20008011607 */
[----:B------:R-:W-:Y:S01]  /*6340*/  FMUL R8, R8, UR6 ;  /* 0x0000000608087c20 */ /* 0x000fe20008400000 */
[----:B------:R-:W-:-:S02]  /*6350*/  ULDC UR5, c[0x0][0x608] ;  /* 0x0001820000057ab9 */ /* 0x000fc40000000800 */
[--C-:B------:R-:W-:Y:S01]  /*6360*/  SHF.R.U64 R21, R19, UR5, R6.reuse ;  /* 0x0000000513157c19 */ /* 0x100fe20008001206 */
[----:B------:R0:W1:Y:S01]  /*6370*/  F2I.U32.TRUNC.NTZ R24, R8 ;  /* 0x0000000800187305 */ /* 0x000062000020f000 */
[----:B------:R-:W-:Y:S01]  /*6380*/  SHF.R.U32.HI R6, RZ, UR5, R6 ;  /* 0x00000005ff067c19 */ /* 0x000fe20008011606 */
[----:B------:R-:W-:-:S03]  /*6390*/  ULDC UR5, c[0x0][0x658] ;  /* 0x0001960000057ab9 */ /* 0x000fc60000000800 */
[--C-:B------:R-:W-:Y:S02]  /*63a0*/  SHF.R.U64 R20, R21, UR5, R6.reuse ;  /* 0x0000000515147c19 */ /* 0x100fe40008001206 */
[----:B------:R-:W-:-:S03]  /*63b0*/  SHF.R.U32.HI R23, RZ, UR5, R6 ;  /* 0x00000005ff177c19 */ /* 0x000fc60008011606 */
[----:B------:R-:W-:Y:S02]  /*63c0*/  IMAD.MOV.U32 R6, RZ, RZ, R20 ;  /* 0x000000ffff067224 */ /* 0x000fe400078e0014 */
[----:B------:R-:W-:Y:S01]  /*63d0*/  IMAD.MOV.U32 R7, RZ, RZ, R23 ;  /* 0x000000ffff077224 */ /* 0x000fe200078e0017 */
[----:B0-----:R-:W-:Y:S06]  /*63e0*/  @!P0 BRA `(.L_x_119) ;  /* 0x0000000000288947 */ /* 0x001fec0003800000 */
        /* <DEDUP_REMOVED lines=10> */
.L_x_119:
[----:B------:R-:W-:Y:S01]  /*6490*/  ULDC UR5, c[0x0][0x648] ;  /* 0x0001920000057ab9 */ /* 0x000fe20000000800 */
[----:B-1----:R-:W-:Y:S01]  /*64a0*/  IMAD.MOV R24, RZ, RZ, -R24 ;  /* 0x000000ffff187224 */ /* 0x002fe200078e0a18 */
[----:B------:R-:W-:Y:S01]  /*64b0*/  SHF.R.U64 R6, R6, UR5, R7 ;  /* 0x0000000506067c19 */ /* 0x000fe20008001207 */
[----:B------:R-:W-:Y:S01]  /*64c0*/  ULDC UR5, c[0x0][0x638] ;  /* 0x00018e0000057ab9 */ /* 0x000fe20000000800 */
[----:B------:R-:W-:Y:S01]  /*64d0*/  LOP3.LUT R21, R21, UR17, RZ, 0xc0, !PT ;  /* 0x0000001115157c12 */ /* 0x000fe2000f8ec0ff */
[----:B---3--:R-:W-:Y:S01]  /*64e0*/  @P4 IMAD R18, R22, R24, R3 ;  /* 0x0000001816124224 */ /* 0x008fe200078e0203 */
[----:B------:R-:W-:Y:S01]  /*64f0*/  LOP3.LUT R7, R19, UR4, RZ, 0xc0, !PT ;  /* 0x0000000413077c12 */ /* 0x000fe2000f8ec0ff */
[----:B------:R-:W-:Y:S01]  /*6500*/  IMAD.MOV R3, RZ, RZ, -R6 ;  /* 0x000000ffff037224 */ /* 0x000fe200078e0a06 */
[----:B------:R-:W-:Y:S01]  /*6510*/  ULDC UR6, c[0x0][0x610] ;  /* 0x0001840000067ab9 */ /* 0x000fe20000000800 */
[----:B------:R-:W-:Y:S02]  /*6520*/  IMAD R21, R6, UR18, R21 ;  /* 0x0000001206157c24 */ /* 0x000fe4000f8e0215 */
[----:B------:R-:W-:Y:S01]  /*6530*/  IMAD R20, R3, UR5, R20 ;  /* 0x0000000503147c24 */ /* 0x000fe2000f8e0214 */
[----:B------:R-:W-:Y:S01]  /*6540*/  ULDC UR5, c[0x0][0x600] ;  /* 0x0001800000057ab9 */ /* 0x000fe20000000800 */
[----:B------:R-:W-:-:S02]  /*6550*/  IMAD R18, R21, UR6, R18 ;  /* 0x0000000615127c24 */ /* 0x000fc4000f8e0212 */
[----:B------:R-:W-:Y:S02]  /*6560*/  IMAD R7, R20, UR5, R7 ;  /* 0x0000000514077c24 */ /* 0x000fe4000f8e0207 */
[----:B------:R-:W-:-:S03]  /*6570*/  IMAD.MOV.U32 R6, RZ, RZ, 0x1 ;  /* 0x00000001ff067424 */ /* 0x000fc600078e00ff */
[----:B------:R-:W-:Y:S02]  /*6580*/  SEL R3, R7, R18, !P4 ;  /* 0x0000001207037207 */ /* 0x000fe40006000000 */
[----:B------:R-:W-:-:S07]  /*6590*/  SEL R18, R18, R7, !P4 ;  /* 0x0000000712127207 */ /* 0x000fce0006000000 */
.L_x_117:
[----:B------:R-:W-:Y:S05]  /*65a0*/  BSYNC B1 ;  /* 0x0000000000017941 */ /* 0x000fea0003800000 */
.L_x_116:
[----:B------:R-:W-:-:S13]  /*65b0*/  LOP3.LUT P0, RZ, R6, 0xff, RZ, 0xc0, !PT ;  /* 0x000000ff06ff7812 */ /* 0x000fda000780c0ff */
[----:B------:R-:W-:Y:S05]  /*65c0*/  @P0 BRA `(.L_x_120) ;  /* 0xfffffff400400947 */ /* 0x000fea000383ffff */
[----:B------:R-:W-:Y:S05]  /*65d0*/  BSYNC B0 ;  /* 0x0000000000007941 */ /* 0x000fea0003800000 */
.L_x_109:
[----:B------:R-:W-:-:S03]  /*65e0*/  UMOV UR5, 0xffffffff ;  /* 0xffffffff00057882 */ /* 0x000fc60000000000 */
[----:B------:R-:W-:Y:S05]  /*65f0*/  BRA.DIV UR5, `(.L_x_121) ;  /* 0x00000006051c7947 */ /* 0x000fea000b800000 */
[----:B------:R-:W-:-:S13]  /*6600*/  ELECT P0, URZ, PT ;  /* 0x00000000003f782f */ /* 0x000fda0003800000 */
.L_x_135:
[----:B------:R-:W-:Y:S04]  /*6610*/  BSSY B0, `(.L_x_122) ;  /* 0x000002b000007945 */ /* 0x000fe80003800000 */
[----:B------:R-:W-:Y:S05]  /*6620*/  @!P0 BRA `(.L_x_123) ;  /* 0x0000000000a48947 */ /* 0x000fea0003800000 */
[----:B------:R-:W-:-:S04]  /*6630*/  LOP3.LUT R2, R2, 0x2, RZ, 0xfc, !PT ;  /* 0x0000000202027812 */ /* 0x000fc800078efcff */
[----:B------:R-:W-:-:S13]  /*6640*/  ISETP.NE.AND P0, PT, R2, 0x3, PT ;  /* 0x000000030200780c */ /* 0x000fda0003f05270 */
[----:B------:R-:W-:Y:S05]  /*6650*/  @!P0 BRA `(.L_x_124) ;  /* 0x0000000000048947 */ /* 0x000fea0003800000 */
[----:B------:R-:W-:Y:S01]  /*6660*/  BPT.TRAP 0x1 ;  /* 0x000000040000795c */ /* 0x000fe20000300000 */
.L_x_124:
[----:B------:R-:W0:Y:S01]  /*6670*/  S2R R3, SR_CgaCtaId ;  /* 0x0000000000037919 */ /* 0x000e220000008800 */
[----:B------:R-:W-:Y:S02]  /*6680*/  MOV R0, 0x400 ;  /* 0x0000040000007802 */ /* 0x000fe40000000f00 */
[----:B------:R-:W-:Y:S02]  /*6690*/  SHF.L.U32 R2, R15, 0x1f, RZ ;  /* 0x0000001f0f027819 */ /* 0x000fe400000006ff */
[----:B0-----:R-:W-:-:S05]  /*66a0*/  LEA R3, R3, R0, 0x18 ;  /* 0x0000000003037211 */ /* 0x001fca00078ec0ff */
[----:B------:R-:W-:-:S04]  /*66b0*/  VIADD R3, R3, 0x20 ;  /* 0x0000002003037836 */ /* 0x000fc80000000000 */
[C---:B------:R-:W-:Y:S02]  /*66c0*/  IMAD R5, R14.reuse, 0x8, R3 ;  /* 0x000000080e057824 */ /* 0x040fe400078e0203 */
[----:B------:R-:W-:Y:S02]  /*66d0*/  VIADD R14, R14, 0x1 ;  /* 0x000000010e0e7836 */ /* 0x000fe40000000000 */
[----:B------:R-:W0:Y:S03]  /*66e0*/  SYNCS.PHASECHK.TRANS64.TRYWAIT P0, [R5+URZ], R2 ;  /* 0x00000002050075a7 */ /* 0x000e26000800017f */
[----:B------:R-:W-:-:S04]  /*66f0*/  ISETP.NE.AND P1, PT, R14, 0x4, PT ;  /* 0x000000040e00780c */ /* 0x000fc80003f25270 */
[----:B------:R-:W-:Y:S02]  /*6700*/  SEL R0, RZ, 0x1, P1 ;  /* 0x00000001ff007807 */ /* 0x000fe40000800000 */
[----:B------:R-:W-:Y:S02]  /*6710*/  SEL R14, R14, RZ, P1 ;  /* 0x000000ff0e0e7207 */ /* 0x000fe40000800000 */
[----:B------:R-:W-:-:S03]  /*6720*/  LOP3.LUT R15, R15, R0, RZ, 0x3c, !PT ;  /* 0x000000000f0f7212 */ /* 0x000fc600078e3cff */
[----:B------:R-:W-:Y:S01]  /*6730*/  IMAD R7, R14, 0x8, R3 ;  /* 0x000000080e077824 */ /* 0x000fe200078e0203 */
[----:B------:R-:W-:Y:S01]  /*6740*/  SHF.L.U32 R4, R15, 0x1f, RZ ;  /* 0x0000001f0f047819 */ /* 0x000fe200000006ff */
[----:B0-----:R-:W-:Y:S06]  /*6750*/  @!P0 BRA `(.L_x_125) ;  /* 0x0000000000e48947 */ /* 0x001fec0003800000 */
.L_x_136:
[----:B------:R-:W1:Y:S01]  /*6760*/  SYNCS.PHASECHK.TRANS64.TRYWAIT P0, [R7+URZ], R4 ;  /* 0x00000004070075a7 */ /* 0x000e62000800017f */
[----:B------:R-:W-:-:S05]  /*6770*/  VIADD R0, R14, 0x1 ;  /* 0x000000010e007836 */ /* 0x000fca0000000000 */
[----:B------:R-:W-:-:S04]  /*6780*/  ISETP.NE.AND P1, PT, R0, 0x4, PT ;  /* 0x000000040000780c */ /* 0x000fc80003f25270 */
[----:B0-----:R-:W-:Y:S02]  /*6790*/  SEL R2, RZ, 0x1, P1 ;  /* 0x00000001ff027807 */ /* 0x001fe40000800000 */
[----:B------:R-:W-:Y:S02]  /*67a0*/  SEL R0, R0, RZ, P1 ;  /* 0x000000ff00007207 */ /* 0x000fe40000800000 */
[----:B------:R-:W-:-:S03]  /*67b0*/  LOP3.LUT R15, R15, R2, RZ, 0x3c, !PT ;  /* 0x000000020f0f7212 */ /* 0x000fc600078e3cff */
[----:B------:R-:W-:Y:S01]  /*67c0*/  IMAD R6, R0, 0x8, R3 ;  /* 0x0000000800067824 */ /* 0x000fe200078e0203 */
[----:B------:R-:W-:Y:S01]  /*67d0*/  SHF.L.U32 R5, R15, 0x1f, RZ ;  /* 0x0000001f0f057819 */ /* 0x000fe200000006ff */
[----:B-1----:R-:W-:Y:S06]  /*67e0*/  @!P0 BRA `(.L_x_126) ;  /* 0x0000000000d48947 */ /* 0x002fec0003800000 */
.L_x_137:
[----:B------:R-:W1:Y:S01]  /*67f0*/  SYNCS.PHASECHK.TRANS64.TRYWAIT P0, [R6+URZ], R5 ;  /* 0x00000005060075a7 */ /* 0x000e62000800017f */
[----:B------:R-:W-:-:S05]  /*6800*/  VIADD R0, R0, 0x1 ;  /* 0x0000000100007836 */ /* 0x000fca0000000000 */
[----:B------:R-:W-:-:S04]  /*6810*/  ISETP.NE.AND P1, PT, R0, 0x4, PT ;  /* 0x000000040000780c */ /* 0x000fc80003f25270 */
[----:B------:R-:W-:Y:S02]  /*6820*/  SEL R2, RZ, 0x1, P1 ;  /* 0x00000001ff027807 */ /* 0x000fe40000800000 */
[----:B------:R-:W-:Y:S02]  /*6830*/  SEL R0, R0, RZ, P1 ;  /* 0x000000ff00007207 */ /* 0x000fe40000800000 */
[----:B------:R-:W-:Y:S01]  /*6840*/  LOP3.LUT R2, R15, R2, RZ, 0x3c, !PT ;  /* 0x000000020f027212 */ /* 0x000fe200078e3cff */
[----:B-1----:R-:W-:Y:S06]  /*6850*/  @!P0 BRA `(.L_x_127) ;  /* 0x0000000000cc8947 */ /* 0x002fec0003800000 */
.L_x_138:
[----:B------:R-:W-:Y:S01]  /*6860*/  IMAD R3, R0, 0x8, R3 ;  /* 0x0000000800037824 */ /* 0x000fe200078e0203 */
[----:B------:R-:W-:-:S07]  /*6870*/  SHF.L.U32 R0, R2, 0x1f, RZ ;  /* 0x0000001f02007819 */ /* 0x000fce00000006ff */
.L_x_128:
[----:B--2---:R2:W3:Y:S02]  /*6880*/  SYNCS.PHASECHK.TRANS64.TRYWAIT P0, [R3+URZ], R0 ;  /* 0x00000000030075a7 */ /* 0x0044e4000800017f */
[----:B---3--:R-:W-:Y:S05]  /*6890*/  @!P0 NANOSLEEP.SYNCS 0x989680 ;  /* 0x009896800000895d */ /* 0x008fea0003900000 */
[----:B------:R-:W3:Y:S02]  /*68a0*/  @!P0 SYNCS.PHASECHK.TRANS64 P0, [R3+URZ], R0 ;  /* 0x00000000030085a7 */ /* 0x000ee4000800007f */
[----:B---3--:R-:W-:Y:S05]  /*68b0*/  @!P0 BRA `(.L_x_128) ;  /* 0xfffffffc00f08947 */ /* 0x008fea000383ffff */
.L_x_123:
[----:B------:R-:W-:Y:S05]  /*68c0*/  BSYNC B0 ;  /* 0x0000000000007941 */ /* 0x000fea0003800000 */
.L_x_122:
[----:B------:R-:W-:Y:S05]  /*68d0*/  EXIT ;  /* 0x000000000000794d */ /* 0x000fea0003800000 */
.L_x_21:
[----:B-1----:R-:W-:-:S04]  /*68e0*/  IMAD.U32 R7, RZ, RZ, UR6 ;  /* 0x00000006ff077e24 */ /* 0x002fc8000f8e00ff */
[----:B------:R1:W4:Y:S03]  /*68f0*/  SYNCS.PHASECHK.TRANS64.TRYWAIT P1, [R7+URZ], R6 ;  /* 0x00000006070075a7 */ /* 0x000326000802017f */
[----:B----4-:R-:W-:Y:S05]  /*6900*/  @!P1 NANOSLEEP.SYNCS 0x989680 ;  /* 0x009896800000995d */ /* 0x010fea0003900000 */
[----:B------:R-:W4:Y:S02]  /*6910*/  @!P1 SYNCS.PHASECHK.TRANS64 P1, [R7+URZ], R6 ;  /* 0x00000006070095a7 */ /* 0x000f24000802007f */
[----:B----4-:R-:W-:Y:S05]  /*6920*/  @!P1 BRA `(.L_x_21) ;  /* 0xfffffffc00ec9947 */ /* 0x010fea000383ffff */
[----:B------:R-:W-:Y:S05]  /*6930*/  BRA `(.L_x_20) ;  /* 0xffffffac00087947 */ /* 0x000fea000383ffff */
.L_x_27:
[----:B-1----:R-:W-:-:S04]  /*6940*/  IMAD.U32 R9, RZ, RZ, UR12 ;  /* 0x0000000cff097e24 */ /* 0x002fc8000f8e00ff */
[----:B------:R1:W4:Y:S03]  /*6950*/  SYNCS.PHASECHK.TRANS64.TRYWAIT P1, [R9+URZ], R8 ;  /* 0x00000008090075a7 */ /* 0x000326000802017f */
[----:B----4-:R-:W-:Y:S05]  /*6960*/  @!P1 NANOSLEEP.SYNCS 0x989680 ;  /* 0x009896800000995d */ /* 0x010fea0003900000 */
[----:B------:R-:W4:Y:S02]  /*6970*/  @!P1 SYNCS.PHASECHK.TRANS64 P1, [R9+URZ], R8 ;  /* 0x00000008090095a7 */ /* 0x000f24000802007f */
[----:B----4-:R-:W-:Y:S05]  /*6980*/  @!P1 BRA `(.L_x_27) ;  /* 0xfffffffc00ec9947 */ /* 0x010fea000383ffff */
[----:B------:R-:W-:Y:S05]  /*6990*/  BRA `(.L_x_26) ;  /* 0xffffffb000747947 */ /* 0x000fea000383ffff */
.L_x_110:
[----:B------:R-:W-:Y:S01]  /*69a0*/  BSSY B1, `(.L_x_129) ;  /* 0x0000006000017945 */ /* 0x000fe20003800000 */
[----:B------:R-:W-:-:S07]  /*69b0*/  IMAD.MOV.U32 R6, RZ, RZ, -0x1 ;  /* 0xffffffffff067424 */ /* 0x000fce00078e00ff */
[----:B------:R-:W-:Y:S05]  /*69c0*/  WARPSYNC.COLLECTIVE R6, `(.L_x_130) ;  /* 0x00000000060c7348 */ /* 0x000fea0003c00000 */
[----:B------:R-:W-:Y:S02]  /*69d0*/  ELECT P0, UR62, PT ;  /* 0x00000000003e782f */ /* 0x000fe40003800000 */
[----:B------:R-:W-:Y:S01]  /*69e0*/  MOV R6, UR62 ;  /* 0x0000003e00067c02 */ /* 0x000fe20008000f00 */
[----:B------:R-:W-:Y:S10]  /*69f0*/  ENDCOLLECTIVE ;  /* 0x000000000000791b */ /* 0x000ff40003800000 */
.L_x_130:
[----:B------:R-:W-:Y:S05]  /*6a00*/  BSYNC B1 ;  /* 0x0000000000017941 */ /* 0x000fea0003800000 */
.L_x_129:
[----:B------:R-:W-:Y:S05]  /*6a10*/  BRA `(.L_x_131) ;  /* 0xfffffff000387947 */ /* 0x000fea000383ffff */
.L_x_113:
[----:B0-----:R0:W1:Y:S02]  /*6a20*/  SYNCS.PHASECHK.TRANS64.TRYWAIT P0, [R20+URZ+0x20], R7 ;  /* 0x00002007140075a7 */ /* 0x001064000800017f */
[----:B-1----:R-:W-:Y:S05]  /*6a30*/  @!P0 NANOSLEEP.SYNCS 0x989680 ;  /* 0x009896800000895d */ /* 0x002fea0003900000 */
[----:B------:R-:W1:Y:S02]  /*6a40*/  @!P0 SYNCS.PHASECHK.TRANS64 P0, [R20+URZ+0x20], R7 ;  /* 0x00002007140085a7 */ /* 0x000e64000800007f */
[----:B-1----:R-:W-:Y:S05]  /*6a50*/  @!P0 BRA `(.L_x_113) ;  /* 0xfffffffc00f08947 */ /* 0x002fea000383ffff */
[----:B------:R-:W-:Y:S05]  /*6a60*/  BRA `(.L_x_132) ;  /* 0xfffffff000787947 */ /* 0x000fea000383ffff */
.L_x_121:
[----:B------:R-:W-:Y:S01]  /*6a70*/  BSSY B0, `(.L_x_133) ;  /* 0x0000006000007945 */ /* 0x000fe20003800000 */
[----:B------:R-:W-:-:S07]  /*6a80*/  IMAD.MOV.U32 R6, RZ, RZ, -0x1 ;  /* 0xffffffffff067424 */ /* 0x000fce00078e00ff */
[----:B------:R-:W-:Y:S05]  /*6a90*/  WARPSYNC.COLLECTIVE R6, `(.L_x_134) ;  /* 0x00000000060c7348 */ /* 0x000fea0003c00000 */
[----:B------:R-:W-:Y:S02]  /*6aa0*/  ELECT P0, UR62, PT ;  /* 0x00000000003e782f */ /* 0x000fe40003800000 */
[----:B------:R-:W-:Y:S01]  /*6ab0*/  MOV R6, UR62 ;  /* 0x0000003e00067c02 */ /* 0x000fe20008000f00 */
[----:B------:R-:W-:Y:S10]  /*6ac0*/  ENDCOLLECTIVE ;  /* 0x000000000000791b */ /* 0x000ff40003800000 */
.L_x_134:
[----:B------:R-:W-:Y:S05]  /*6ad0*/  BSYNC B0 ;  /* 0x0000000000007941 */ /* 0x000fea0003800000 */
.L_x_133:
[----:B------:R-:W-:Y:S05]  /*6ae0*/  BRA `(.L_x_135) ;  /* 0xfffffff800c87947 */ /* 0x000fea000383ffff */
.L_x_125:
[----:B0-----:R0:W1:Y:S02]  /*6af0*/  SYNCS.PHASECHK.TRANS64.TRYWAIT P0, [R5+URZ], R2 ;  /* 0x00000002050075a7 */ /* 0x001064000800017f */
[----:B-1----:R-:W-:Y:S05]  /*6b00*/  @!P0 NANOSLEEP.SYNCS 0x989680 ;  /* 0x009896800000895d */ /* 0x002fea0003900000 */
[----:B------:R-:W1:Y:S02]  /*6b10*/  @!P0 SYNCS.PHASECHK.TRANS64 P0, [R5+URZ], R2 ;  /* 0x00000002050085a7 */ /* 0x000e64000800007f */
[----:B-1----:R-:W-:Y:S05]  /*6b20*/  @!P0 BRA `(.L_x_125) ;  /* 0xfffffffc00f08947 */ /* 0x002fea000383ffff */
[----:B------:R-:W-:Y:S05]  /*6b30*/  BRA `(.L_x_136) ;  /* 0xfffffffc00087947 */ /* 0x000fea000383ffff */
.L_x_126:
[----:B0-----:R0:W1:Y:S02]  /*6b40*/  SYNCS.PHASECHK.TRANS64.TRYWAIT P0, [R7+URZ], R4 ;  /* 0x00000004070075a7 */ /* 0x001064000800017f */
[----:B-1----:R-:W-:Y:S05]  /*6b50*/  @!P0 NANOSLEEP.SYNCS 0x989680 ;  /* 0x009896800000895d */ /* 0x002fea0003900000 */
[----:B------:R-:W1:Y:S02]  /*6b60*/  @!P0 SYNCS.PHASECHK.TRANS64 P0, [R7+URZ], R4 ;  /* 0x00000004070085a7 */ /* 0x000e64000800007f */
[----:B-1----:R-:W-:Y:S05]  /*6b70*/  @!P0 BRA `(.L_x_126) ;  /* 0xfffffffc00f08947 */ /* 0x002fea000383ffff */
[----:B------:R-:W-:Y:S05]  /*6b80*/  BRA `(.L_x_137) ;  /* 0xfffffffc00187947 */ /* 0x000fea000383ffff */
.L_x_127:
[----:B-1----:R1:W2:Y:S02]  /*6b90*/  SYNCS.PHASECHK.TRANS64.TRYWAIT P0, [R6+URZ], R5 ;  /* 0x00000005060075a7 */ /* 0x0022a4000800017f */
[----:B--2---:R-:W-:Y:S05]  /*6ba0*/  @!P0 NANOSLEEP.SYNCS 0x989680 ;  /* 0x009896800000895d */ /* 0x004fea0003900000 */
[----:B------:R-:W2:Y:S02]  /*6bb0*/  @!P0 SYNCS.PHASECHK.TRANS64 P0, [R6+URZ], R5 ;  /* 0x00000005060085a7 */ /* 0x000ea4000800007f */
[----:B--2---:R-:W-:Y:S05]  /*6bc0*/  @!P0 BRA `(.L_x_127) ;  /* 0xfffffffc00f08947 */ /* 0x004fea000383ffff */
[----:B------:R-:W-:Y:S05]  /*6bd0*/  BRA `(.L_x_138) ;  /* 0xfffffffc00207947 */ /* 0x000fea000383ffff */
.L_x_139:
[----:B------:R-:W-:-:S00]  /*6be0*/  BRA `(.L_x_139) ;  /* 0xfffffffc00fc7947 */ /* 0x000fc0000383ffff */
[----:B------:R-:W-:-:S00]  /*6bf0*/  NOP ;  /* 0x0000000000007918 */ /* 0x000fc00000000000 */
        /* <DEDUP_REMOVED lines=8> */
.L_x_140:


//--------------------- .nv.shared._ZN7cutlass13device_kernelINS_4gemm6kernel13GemmUniversalIN4cute5tupleIJiiiiEEENS1_10collective13CollectiveMmaINS1_37MainloopSm90TmaGmmaWarpSpecializedFP8ILi4ENS5_IJNS4_1CILi1EEENSA_ILi2EEESB_EEENS1_35KernelTmaWarpSpecializedCooperativeEEENS5_IJNSA_ILi128EEENSA_ILi64EEENSA_ILi32EEEEEENS_12float_e4m3_tENS5_IJlSB_lEEESK_SL_NS4_8TiledMMAINS4_8MMA_AtomIJNS4_4SM904GMMA30MMA_64x64x32_F32E4M3E4M3_SS_TNILNSP_7ScaleInE1ELSR_1EEEEEENS4_6LayoutINS5_IJSC_SB_SB_EEENS5_IJSB_NSA_ILi0EEESW_EEEEENS5_IJNS4_10UnderscoreESZ_SZ_EEEEENS4_23SM90_TMA_LOAD_MULTICASTENS4_14ComposedLayoutINS4_7SwizzleILi1ELi4ELi3EEENS4_18smem_ptr_flag_bitsILi8EEENSU_INS5_IJNSA_ILi8EEESI_EEENS5_IJSI_SB_EEEEEEEvNS4_8identityENS4_13SM90_TMA_LOADES1C_vS1D_EENS_8epilogue10collective6detail29Sm90TmaWarpSpecializedAdapterINS1H_15DefaultEpilogueISK_SL_SL_NS1G_6thread17LinearCombinationISK_Li1EffLNS1L_9ScaleType4KindE0ELNS_15FloatRoundStyleE2ESK_EENS1_15EpilogueDefaultEEEEEvvEEEEvNT_6ParamsE --------------------------
	.section	.nv.shared._ZN7cutlass13device_kernelINS_4gemm6kernel13GemmUniversalIN4cute5tupleIJiiiiEEENS1_10collective13CollectiveMmaINS1_37MainloopSm90TmaGmmaWarpSpecializedFP8ILi4ENS5_IJNS4_1CILi1EEENSA_ILi2EEESB_EEENS1_35KernelTmaWarpSpecializedCooperativeEEENS5_IJNSA_ILi128EEENSA_ILi64EEENSA_ILi32EEEEEENS_12float_e4m3_tENS5_IJlSB_lEEESK_SL_NS4_8TiledMMAINS4_8MMA_AtomIJNS4_4SM904GMMA30MMA_64x64x32_F32E4M3E4M3_SS_TNILNSP_7ScaleInE1ELSR_1EEEEEENS4_6LayoutINS5_IJSC_SB_SB_EEENS5_IJSB_NSA_ILi0EEESW_EEEEENS5_IJNS4_10UnderscoreESZ_SZ_EEEEENS4_23SM90_TMA_LOAD_MULTICASTENS4_14ComposedLayoutINS4_7SwizzleILi1ELi4ELi3EEENS4_18smem_ptr_flag_bitsILi8EEENSU_INS5_IJNSA_ILi8EEESI_EEENS5_IJSI_SB_EEEEEEEvNS4_8identityENS4_13SM90_TMA_LOADES1C_vS1D_EENS_8epilogue10collective6detail29Sm90TmaWarpSpecializedAdapterINS1H_15DefaultEpilogueISK_SL_SL_NS1G_6thread17LinearCombinationISK_Li1EffLNS1L_9ScaleType4KindE0ELNS_15FloatRoundStyleE2ESK_EENS1_15EpilogueDefaultEEEEEvvEEEEvNT_6ParamsE,"aw",@nobits
	.sectionflags	@""
	.align	16
	.zero		1024


//--------------------- .nv.shared.reserved.0     --------------------------
	.section	.nv.shared.reserved.0,"aw",@nobits
	.weak		__nv_reservedSMEM_offset_0_alias
	.size		__nv_reservedSMEM_offset_0_alias, 0, 0
	.other		__nv_reservedSMEM_offset_0_alias,@"STO_CUDA_RESERVED_SHARED STV_DEFAULT"
__nv_reservedSMEM_offset_0_alias:
	.zero		0


//--------------------- .nv.global                --------------------------
	.section	.nv.global,"aw",@nobits
.nv.global:
	.type		_ZN39_INTERNAL_bf4d18f2_4_k_cu_faea740d_30874cute1_E,@object
	.size		_ZN39_INTERNAL_bf4d18f2_4_k_cu_faea740d_30874cute1_E,(_ZN39_INTERNAL_bf4d18f2_4_k_cu_faea740d_30874cuda3std3__45__cpo6cbeginE - _ZN39_INTERNAL_bf4d18f2_4_k_cu_faea740d_30874cute1_E)
_ZN39_INTERNAL_bf4d18f2_4_k_cu_faea740d_30874cute1_E:
	.zero		1
	.type		_ZN39_INTERNAL_bf4d18f2_4_k_cu_faea740d_30874cuda3std3__45__cpo6cbeginE,@object
	.size		_ZN39_INTERNAL_bf4d18f2_4_k_cu_faea740d_30874cuda3std3__45__cpo6cbeginE,(_ZN39_INTERNAL_bf4d18f2_4_k_cu_faea740d_30874cuda3std3__48in_placeE - _ZN39_INTERNAL_bf4d18f2_4_k_cu_faea740d_30874cuda3std3__45__cpo6cbeginE)
_ZN39_INTERNAL_bf4d18f2_4_k_cu_faea740d_30874cuda3std3__45__cpo6cbeginE:
	.zero		1
	.type		_ZN39_INTERNAL_bf4d18f2_4_k_cu_faea740d_30874cuda3std3__48in_placeE,@object
	.size		_ZN39_INTERNAL_bf4d18f2_4_k_cu_faea740d_30874cuda3std3__48in_placeE,(_ZN39_INTERNAL_bf4d18f2_4_k_cu_faea740d_30874cuda3std6ranges3__45__cpo9iter_moveE - _ZN39_INTERNAL_bf4d18f2_4_k_cu_faea740d_30874cuda3std3__48in_placeE)
_ZN39_INTERNAL_bf4d18f2_4_k_cu_faea740d_30874cuda3std3__48in_placeE:
	.zero		1
	.type		_ZN39_INTERNAL_bf4d18f2_4_k_cu_faea740d_30874cuda3std6ranges3__45__cpo9iter_moveE,@object
	.size		_ZN39_INTERNAL_bf4d18f2_4_k_cu_faea740d_30874cuda3std6ranges3__45__cpo9iter_moveE,(_ZN39_INTERNAL_bf4d18f2_4_k_cu_faea740d_30874cuda3std3__45__cpo5beginE - _ZN39_INTERNAL_bf4d18f2_4_k_cu_faea740d_30874cuda3std6ranges3__45__cpo9iter_moveE)
_ZN39_INTERNAL_bf4d18f2_4_k_cu_faea740d_30874cuda3std6ranges3__45__cpo9iter_moveE:
	.zero		1
	.type		_ZN39_INTERNAL_bf4d18f2_4_k_cu_faea740d_30874cuda3std3__45__cpo5beginE,@object
	.size		_ZN39_INTERNAL_bf4d18f2_4_k_cu_faea740d_30874cuda3std3__45__cpo5beginE,(_ZN39_INTERNAL_bf4d18f2_4_k_cu_faea740d_30874cuda3std3__441_GLOBAL__N__bf4d18f2_4_k_cu_faea740d_30876ignoreE - _ZN39_INTERNAL_bf4d18f2_4_k_cu_faea740d_30874cuda3std3__45__cpo5beginE)
_ZN39_INTERNAL_bf4d18f2_4_k_cu_faea740d_30874cuda3std3__45__cpo5beginE:
	.zero		1
	.type		_ZN39_INTERNAL_bf4d18f2_4_k_cu_faea740d_30874cuda3std3__441_GLOBAL__N__bf4d18f2_4_k_cu_faea740d_30876ignoreE,@object
	.size		_ZN39_INTERNAL_bf4d18f2_4_k_cu_faea740d_30874cuda3std3__441_GLOBAL__N__bf4d18f2_4_k_cu_faea740d_30876ignoreE,(_ZN39_INTERNAL_bf4d18f2_4_k_cu_faea740d_30874cute7productE - _ZN39_INTERNAL_bf4d18f2_4_k_cu_faea740d_30874cuda3std3__441_GLOBAL__N__bf4d18f2_4_k_cu_faea740d_30876ignoreE)
_ZN39_INTERNAL_bf4d18f2_4_k_cu_faea740d_30874cuda3std3__441_GLOBAL__N__bf4d18f2_4_k_cu_faea740d_30876ignoreE:
	.zero		1
	.type		_ZN39_INTERNAL_bf4d18f2_4_k_cu_faea740d_30874cute7productE,@object
	.size		_ZN39_INTERNAL_bf4d18f2_4_k_cu_faea740d_30874cute7productE,(_ZN39_INTERNAL_bf4d18f2_4_k_cu_faea740d_30874cuda3std3__45__cpo3endE - _ZN39_INTERNAL_bf4d18f2_4_k_cu_faea740d_30874cute7productE)
_ZN39_INTERNAL_bf4d18f2_4_k_cu_faea740d_30874cute7productE:
	.zero		1
	.type		_ZN39_INTERNAL_bf4d18f2_4_k_cu_faea740d_30874cuda3std3__45__cpo3endE,@object
	.size		_ZN39_INTERNAL_bf4d18f2_4_k_cu_faea740d_30874cuda3std3__45__cpo3endE,(_ZN39_INTERNAL_bf4d18f2_4_k_cu_faea740d_30874cuda3std3__419piecewise_constructE - _ZN39_INTERNAL_bf4d18f2_4_k_cu_faea740d_30874cuda3std3__45__cpo3endE)
_ZN39_INTERNAL_bf4d18f2_4_k_cu_faea740d_30874cuda3std3__45__cpo3endE:
	.zero		1
	.type		_ZN39_INTERNAL_bf4d18f2_4_k_cu_faea740d_30874cuda3std3__419piecewise_constructE,@object
	.size		_ZN39_INTERNAL_bf4d18f2_4_k_cu_faea740d_30874cuda3std3__419piecewise_constructE,(_ZN39_INTERNAL_bf4d18f2_4_k_cu_faea740d_30874cuda3std3__45__cpo4cendE - _ZN39_INTERNAL_bf4d18f2_4_k_cu_faea740d_30874cuda3std3__419piecewise_constructE)
_ZN39_INTERNAL_bf4d18f2_4_k_cu_faea740d_30874cuda3std3__419piecewise_constructE:
	.zero		1
	.type		_ZN39_INTERNAL_bf4d18f2_4_k_cu_faea740d_30874cuda3std3__45__cpo4cendE,@object
	.size		_ZN39_INTERNAL_bf4d18f2_4_k_cu_faea740d_30874cuda3std3__45__cpo4cendE,(_ZN39_INTERNAL_bf4d18f2_4_k_cu_faea740d_30874cuda3std6ranges3__45__cpo4swapE - _ZN39_INTERNAL_bf4d18f2_4_k_cu_faea740d_30874cuda3std3__45__cpo4cendE)
_ZN39_INTERNAL_bf4d18f2_4_k_cu_faea740d_30874cuda3std3__45__cpo4cendE:
	.zero		1
	.type		_ZN39_INTERNAL_bf4d18f2_4_k_cu_faea740d_30874cuda3std6ranges3__45__cpo4swapE,@object
	.size		_ZN39_INTERNAL_bf4d18f2_4_k_cu_faea740d_30874cuda3std6ranges3__45__cpo4swapE,(.L_7 - _ZN39_INTERNAL_bf4d18f2_4_k_cu_faea740d_30874cuda3std6ranges3__45__cpo4swapE)
_ZN39_INTERNAL_bf4d18f2_4_k_cu_faea740d_30874cuda3std6ranges3__45__cpo4swapE:
	.zero		1
.L_7:


//--------------------- .nv.constant0._ZN7cutlass13device_kernelINS_4gemm6kernel13GemmUniversalIN4cute5tupleIJiiiiEEENS1_10collective13CollectiveMmaINS1_37MainloopSm90TmaGmmaWarpSpecializedFP8ILi4ENS5_IJNS4_1CILi1EEENSA_ILi2EEESB_EEENS1_35KernelTmaWarpSpecializedCooperativeEEENS5_IJNSA_ILi128EEENSA_ILi64EEENSA_ILi32EEEEEENS_12float_e4m3_tENS5_IJlSB_lEEESK_SL_NS4_8TiledMMAINS4_8MMA_AtomIJNS4_4SM904GMMA30MMA_64x64x32_F32E4M3E4M3_SS_TNILNSP_7ScaleInE1ELSR_1EEEEEENS4_6LayoutINS5_IJSC_SB_SB_EEENS5_IJSB_NSA_ILi0EEESW_EEEEENS5_IJNS4_10UnderscoreESZ_SZ_EEEEENS4_23SM90_TMA_LOAD_MULTICASTENS4_14ComposedLayoutINS4_7SwizzleILi1ELi4ELi3EEENS4_18smem_ptr_flag_bitsILi8EEENSU_INS5_IJNSA_ILi8EEESI_EEENS5_IJSI_SB_EEEEEEEvNS4_8identityENS4_13SM90_TMA_LOADES1C_vS1D_EENS_8epilogue10collective6detail29Sm90TmaWarpSpecializedAdapterINS1H_15DefaultEpilogueISK_SL_SL_NS1G_6thread17LinearCombinationISK_Li1EffLNS1L_9ScaleType4KindE0ELNS_15FloatRoundStyleE2ESK_EENS1_15EpilogueDefaultEEEEEvvEEEEvNT_6ParamsE --------------------------
	.section	.nv.constant0._ZN7cutlass13device_kernelINS_4gemm6kernel13GemmUniversalIN4cute5tupleIJiiiiEEENS1_10collective13CollectiveMmaINS1_37MainloopSm90TmaGmmaWarpSpecializedFP8ILi4ENS5_IJNS4_1CILi1EEENSA_ILi2EEESB_EEENS1_35KernelTmaWarpSpecializedCooperativeEEENS5_IJNSA_ILi128EEENSA_ILi64EEENSA_ILi32EEEEEENS_12float_e4m3_tENS5_IJlSB_lEEESK_SL_NS4_8TiledMMAINS4_8MMA_AtomIJNS4_4SM904GMMA30MMA_64x64x32_F32E4M3E4M3_SS_TNILNSP_7ScaleInE1ELSR_1EEEEEENS4_6LayoutINS5_IJSC_SB_SB_EEENS5_IJSB_NSA_ILi0EEESW_EEEEENS5_IJNS4_10UnderscoreESZ_SZ_EEEEENS4_23SM90_TMA_LOAD_MULTICASTENS4_14ComposedLayoutINS4_7SwizzleILi1ELi4ELi3EEENS4_18smem_ptr_flag_bitsILi8EEENSU_INS5_IJNSA_ILi8EEESI_EEENS5_IJSI_SB_EEEEEEEvNS4_8identityENS4_13SM90_TMA_LOADES1C_vS1D_EENS_8epilogue10collective6detail29Sm90TmaWarpSpecializedAdapterINS1H_15DefaultEpilogueISK_SL_SL_NS1G_6thread17LinearCombinationISK_Li1EffLNS1L_9ScaleType4KindE0ELNS_15FloatRoundStyleE2ESK_EENS1_15EpilogueDefaultEEEEEvvEEEEvNT_6ParamsE,"a",@progbits
	.sectionflags	@""
	.align	4
.nv.constant0._ZN7cutlass13device_kernelINS_4gemm6kernel13GemmUniversalIN4cute5tupleIJiiiiEEENS1_10collective13CollectiveMmaINS1_37MainloopSm90TmaGmmaWarpSpecializedFP8ILi4ENS5_IJNS4_1CILi1EEENSA_ILi2EEESB_EEENS1_35KernelTmaWarpSpecializedCooperativeEEENS5_IJNSA_ILi128EEENSA_ILi64EEENSA_ILi32EEEEEENS_12float_e4m3_tENS5_IJlSB_lEEESK_SL_NS4_8TiledMMAINS4_8MMA_AtomIJNS4_4SM904GMMA30MMA_64x64x32_F32E4M3E4M3_SS_TNILNSP_7ScaleInE1ELSR_1EEEEEENS4_6LayoutINS5_IJSC_SB_SB_EEENS5_IJSB_NSA_ILi0EEESW_EEEEENS5_IJNS4_10UnderscoreESZ_SZ_EEEEENS4_23SM90_TMA_LOAD_MULTICASTENS4_14ComposedLayoutINS4_7SwizzleILi1ELi4ELi3EEENS4_18smem_ptr_flag_bitsILi8EEENSU_INS5_IJNSA_ILi8EEESI_EEENS5_IJSI_SB_EEEEEEEvNS4_8identityENS4_13SM90_TMA_LOADES1C_vS1D_EENS_8epilogue10collective6detail29Sm90TmaWarpSpecializedAdapterINS1H_15DefaultEpilogueISK_SL_SL_NS1G_6thread17LinearCombinationISK_Li1EffLNS1L_9ScaleType4KindE0ELNS_15FloatRoundStyleE2ESK_EENS1_15EpilogueDefaultEEEEEvvEEEEvNT_6ParamsE:
	.zero		1664


//--------------------- SYMBOLS --------------------------

	.type		.nv.reservedSmem.offset0,@object
	.size		.nv.reservedSmem.offset0,0x4
